	.target	sm_90a

	.elftype	@"ET_EXEC"


//--------------------- .note.nv.tkinfo           --------------------------
	.section	.note.nv.tkinfo,"",@"SHT_NOTE"
	.sectionflags	@"SHF_NOTE_NV_TKINFO"
	.tkinfo
        /*0018*/ 	.word	0x00000002
        /*0030*/ 	.string	""
        /*0030*/ 	.string	"ptxas"
        /*0030*/ 	.string	"Cuda compilation tools, release 13.0, V13.0.88"
        /*0030*/ 	.string	"Build cuda_13.0.r13.0/compiler.36424714_0"
        /*0030*/ 	.string	"-arch sm_90a -m 64 "



//--------------------- .note.nv.cuinfo           --------------------------
	.section	.note.nv.cuinfo,"",@"SHT_NOTE"
	.sectionflags	@"SHF_NOTE_NV_CUINFO"
        /*0018*/ 	.short	0x0002
        /*001a*/ 	.short	0x005a
        /*001c*/ 	.short	0x0082
	.zero		2


//--------------------- .nv.info                  --------------------------
	.section	.nv.info,"",@"SHT_CUDA_INFO"
	.align	4


	//----- nvinfo : EIATTR_REGCOUNT
	.align		4
        /*0000*/ 	.byte	0x04, 0x2f
        /*0002*/ 	.short	(.L_15 - .L_14)
	.align		4
.L_14:
        /*0004*/ 	.word	index@(_ZN7cutlass13device_kernelINS_4gemm6kernel13GemmUniversalIN4cute5tupleIJiiiiEEENS1_10collective13CollectiveMmaINS1_34MainloopSm90TmaGmmaWarpSpecializedILi5ENS5_IJNS4_1CILi1EEESB_SB_EEENS1_35KernelTmaWarpSpecializedCooperativeEEENS5_IJNSA_ILi128EEESF_NSA_ILi64EEEEEENS_10tfloat32_tENS5_IJlSB_lEEESI_SJ_NS4_8TiledMMAINS4_8MMA_AtomIJNS4_4SM904GMMA30MMA_64x128x8_F32TF32TF32_SS_TNILNSN_7ScaleInE1ELSP_1EEEEEENS4_6LayoutINS5_IJNSA_ILi2EEESB_SB_EEENS5_IJSB_NSA_ILi0EEESV_EEEEENS5_IJNS4_10UnderscoreESY_SY_EEEEENS4_13SM90_TMA_LOADENS4_14ComposedLayoutINS4_7SwizzleILi3ELi4ELi3EEENS4_18smem_ptr_flag_bitsILi32EEENSS_INS5_IJNSA_ILi8EEENSA_ILi32EEEEEENS5_IJS18_SB_EEEEEEEvNS4_8identityES11_S1C_vS1D_EENS_8epilogue10collective6detail29Sm90TmaWarpSpecializedAdapterINS1G_15DefaultEpilogueISI_SJ_SJ_NS1F_6thread17LinearCombinationISI_Li1EffLNS1K_9ScaleType4KindE0ELNS_15FloatRoundStyleE2ESI_EENS1_15EpilogueDefaultEEEEEvvEEEEvNT_6ParamsE)
        /*0008*/ 	.word	0x000000a8


	//----- nvinfo : EIATTR_FRAME_SIZE
	.align		4
.L_15:
        /*000c*/ 	.byte	0x04, 0x11
        /*000e*/ 	.short	(.L_17 - .L_16)
	.align		4
.L_16:
        /*0010*/ 	.word	index@(_ZN7cutlass13device_kernelINS_4gemm6kernel13GemmUniversalIN4cute5tupleIJiiiiEEENS1_10collective13CollectiveMmaINS1_34MainloopSm90TmaGmmaWarpSpecializedILi5ENS5_IJNS4_1CILi1EEESB_SB_EEENS1_35KernelTmaWarpSpecializedCooperativeEEENS5_IJNSA_ILi128EEESF_NSA_ILi64EEEEEENS_10tfloat32_tENS5_IJlSB_lEEESI_SJ_NS4_8TiledMMAINS4_8MMA_AtomIJNS4_4SM904GMMA30MMA_64x128x8_F32TF32TF32_SS_TNILNSN_7ScaleInE1ELSP_1EEEEEENS4_6LayoutINS5_IJNSA_ILi2EEESB_SB_EEENS5_IJSB_NSA_ILi0EEESV_EEEEENS5_IJNS4_10UnderscoreESY_SY_EEEEENS4_13SM90_TMA_LOADENS4_14ComposedLayoutINS4_7SwizzleILi3ELi4ELi3EEENS4_18smem_ptr_flag_bitsILi32EEENSS_INS5_IJNSA_ILi8EEENSA_ILi32EEEEEENS5_IJS18_SB_EEEEEEEvNS4_8identityES11_S1C_vS1D_EENS_8epilogue10collective6detail29Sm90TmaWarpSpecializedAdapterINS1G_15DefaultEpilogueISI_SJ_SJ_NS1F_6thread17LinearCombinationISI_Li1EffLNS1K_9ScaleType4KindE0ELNS_15FloatRoundStyleE2ESI_EENS1_15EpilogueDefaultEEEEEvvEEEEvNT_6ParamsE)
        /*0014*/ 	.word	0x00000000


	//----- nvinfo : EIATTR_MIN_STACK_SIZE
	.align		4
.L_17:
        /*0018*/ 	.byte	0x04, 0x12
        /*001a*/ 	.short	(.L_19 - .L_18)
	.align		4
.L_18:
        /*001c*/ 	.word	index@(_ZN7cutlass13device_kernelINS_4gemm6kernel13GemmUniversalIN4cute5tupleIJiiiiEEENS1_10collective13CollectiveMmaINS1_34MainloopSm90TmaGmmaWarpSpecializedILi5ENS5_IJNS4_1CILi1EEESB_SB_EEENS1_35KernelTmaWarpSpecializedCooperativeEEENS5_IJNSA_ILi128EEESF_NSA_ILi64EEEEEENS_10tfloat32_tENS5_IJlSB_lEEESI_SJ_NS4_8TiledMMAINS4_8MMA_AtomIJNS4_4SM904GMMA30MMA_64x128x8_F32TF32TF32_SS_TNILNSN_7ScaleInE1ELSP_1EEEEEENS4_6LayoutINS5_IJNSA_ILi2EEESB_SB_EEENS5_IJSB_NSA_ILi0EEESV_EEEEENS5_IJNS4_10UnderscoreESY_SY_EEEEENS4_13SM90_TMA_LOADENS4_14ComposedLayoutINS4_7SwizzleILi3ELi4ELi3EEENS4_18smem_ptr_flag_bitsILi32EEENSS_INS5_IJNSA_ILi8EEENSA_ILi32EEEEEENS5_IJS18_SB_EEEEEEEvNS4_8identityES11_S1C_vS1D_EENS_8epilogue10collective6detail29Sm90TmaWarpSpecializedAdapterINS1G_15DefaultEpilogueISI_SJ_SJ_NS1F_6thread17LinearCombinationISI_Li1EffLNS1K_9ScaleType4KindE0ELNS_15FloatRoundStyleE2ESI_EENS1_15EpilogueDefaultEEEEEvvEEEEvNT_6ParamsE)
        /*0020*/ 	.word	0x00000000
.L_19:


//--------------------- .nv.compat                --------------------------
	.section	.nv.compat,"",@"SHT_CUDA_COMPAT_INFO"
	.align	4
        /*0000*/ 	.byte	0x02, 0x09, 0x01, 0x00, 0x02, 0x02, 0x04, 0x00, 0x02, 0x05, 0x05, 0x00, 0x03, 0x07, 0x01, 0x01
        /*0010*/ 	.byte	0x02, 0x03, 0x01, 0x00, 0x02, 0x06, 0x01, 0x00, 0x04, 0x0b, 0x08, 0x00, 0x00, 0x00, 0x00, 0x00
        /*0020*/ 	.byte	0x00, 0x00, 0x00, 0x00


//--------------------- .nv.info._ZN7cutlass13device_kernelINS_4gemm6kernel13GemmUniversalIN4cute5tupleIJiiiiEEENS1_10collective13CollectiveMmaINS1_34MainloopSm90TmaGmmaWarpSpecializedILi5ENS5_IJNS4_1CILi1EEESB_SB_EEENS1_35KernelTmaWarpSpecializedCooperativeEEENS5_IJNSA_ILi128EEESF_NSA_ILi64EEEEEENS_10tfloat32_tENS5_IJlSB_lEEESI_SJ_NS4_8TiledMMAINS4_8MMA_AtomIJNS4_4SM904GMMA30MMA_64x128x8_F32TF32TF32_SS_TNILNSN_7ScaleInE1ELSP_1EEEEEENS4_6LayoutINS5_IJNSA_ILi2EEESB_SB_EEENS5_IJSB_NSA_ILi0EEESV_EEEEENS5_IJNS4_10UnderscoreESY_SY_EEEEENS4_13SM90_TMA_LOADENS4_14ComposedLayoutINS4_7SwizzleILi3ELi4ELi3EEENS4_18smem_ptr_flag_bitsILi32EEENSS_INS5_IJNSA_ILi8EEENSA_ILi32EEEEEENS5_IJS18_SB_EEEEEEEvNS4_8identityES11_S1C_vS1D_EENS_8epilogue10collective6detail29Sm90TmaWarpSpecializedAdapterINS1G_15DefaultEpilogueISI_SJ_SJ_NS1F_6thread17LinearCombinationISI_Li1EffLNS1K_9ScaleType4KindE0ELNS_15FloatRoundStyleE2ESI_EENS1_15EpilogueDefaultEEEEEvvEEEEvNT_6ParamsE --------------------------
	.section	.nv.info._ZN7cutlass13device_kernelINS_4gemm6kernel13GemmUniversalIN4cute5tupleIJiiiiEEENS1_10collective13CollectiveMmaINS1_34MainloopSm90TmaGmmaWarpSpecializedILi5ENS5_IJNS4_1CILi1EEESB_SB_EEENS1_35KernelTmaWarpSpecializedCooperativeEEENS5_IJNSA_ILi128EEESF_NSA_ILi64EEEEEENS_10tfloat32_tENS5_IJlSB_lEEESI_SJ_NS4_8TiledMMAINS4_8MMA_AtomIJNS4_4SM904GMMA30MMA_64x128x8_F32TF32TF32_SS_TNILNSN_7ScaleInE1ELSP_1EEEEEENS4_6LayoutINS5_IJNSA_ILi2EEESB_SB_EEENS5_IJSB_NSA_ILi0EEESV_EEEEENS5_IJNS4_10UnderscoreESY_SY_EEEEENS4_13SM90_TMA_LOADENS4_14ComposedLayoutINS4_7SwizzleILi3ELi4ELi3EEENS4_18smem_ptr_flag_bitsILi32EEENSS_INS5_IJNSA_ILi8EEENSA_ILi32EEEEEENS5_IJS18_SB_EEEEEEEvNS4_8identityES11_S1C_vS1D_EENS_8epilogue10collective6detail29Sm90TmaWarpSpecializedAdapterINS1G_15DefaultEpilogueISI_SJ_SJ_NS1F_6thread17LinearCombinationISI_Li1EffLNS1K_9ScaleType4KindE0ELNS_15FloatRoundStyleE2ESI_EENS1_15EpilogueDefaultEEEEEvvEEEEvNT_6ParamsE,"",@"SHT_CUDA_INFO"
	.sectionflags	@""
	.align	4


	//----- nvinfo : EIATTR_CUDA_API_VERSION
	.align		4
        /*0000*/ 	.byte	0x04, 0x37
        /*0002*/ 	.short	(.L_21 - .L_20)
.L_20:
        /*0004*/ 	.word	0x00000082


	//----- nvinfo : EIATTR_KPARAM_INFO
	.align		4
.L_21:
        /*0008*/ 	.byte	0x04, 0x17
        /*000a*/ 	.short	(.L_23 - .L_22)
.L_22:
        /*000c*/ 	.word	0x00000000
        /*0010*/ 	.short	0x0000
        /*0012*/ 	.short	0x0070
        /*0014*/ 	.byte	0x00, 0xf0, 0x01, 0x10


	//----- nvinfo : EIATTR_SPARSE_MMA_MASK
	.align		4
.L_23:
        /*0018*/ 	.byte	0x03, 0x50
        /*001a*/ 	.short	0x0000


	//----- nvinfo : EIATTR_MAXREG_COUNT
	.align		4
        /*001c*/ 	.byte	0x03, 0x1b
        /*001e*/ 	.short	0x00a8


	//----- nvinfo : EIATTR_NUM_BARRIERS
	.align		4
        /*0020*/ 	.byte	0x02, 0x4c
        /*0022*/ 	.byte	0x01
	.zero		1


	//----- nvinfo : EIATTR_EXTERNS
	.align		4
        /*0024*/ 	.byte	0x04, 0x0f
        /*0026*/ 	.short	(.L_25 - .L_24)


	//   ....[0]....
	.align		4
.L_24:
        /*0028*/ 	.word	index@(__assertfail)


	//----- nvinfo : EIATTR_MERCURY_ISA_VERSION
	.align		4
.L_25:
        /*002c*/ 	.byte	0x03, 0x5f
        /*002e*/ 	.short	0x0101


	//----- nvinfo : EIATTR_INT_WARP_WIDE_INSTR_OFFSETS
	.align		4
        /*0030*/ 	.byte	0x04, 0x31
        /*0032*/ 	.short	(.L_27 - .L_26)


	//   ....[0]....
.L_26:
        /*0034*/ 	.word	0x00000410


	//   ....[1]....
        /*0038*/ 	.word	0x00000420


	//   ....[2]....
        /*003c*/ 	.word	0x000004e0


	//----- nvinfo : EIATTR_COOP_GROUP_MASK_REGIDS
	.align		4
.L_27:
        /*0040*/ 	.byte	0x04, 0x29
        /*0042*/ 	.short	(.L_29 - .L_28)


	//   ....[0]....
.L_28:
        /*0044*/ 	.word	0xffffffff


	//   ....[1]....
        /*0048*/ 	.word	0xffffffff


	//   ....[2]....
        /*004c*/ 	.word	0xffffffff


	//   ....[3]....
        /*0050*/ 	.word	0xffffffff


	//   ....[4]....
        /*0054*/ 	.word	0xffffffff


	//----- nvinfo : EIATTR_COOP_GROUP_INSTR_OFFSETS
	.align		4
.L_29:
        /*0058*/ 	.byte	0x04, 0x28
        /*005a*/ 	.short	(.L_31 - .L_30)


	//   ....[0]....
.L_30:
        /*005c*/ 	.word	0x00000060


	//   ....[1]....
        /*0060*/ 	.word	0x00000070


	//   ....[2]....
        /*0064*/ 	.word	0x00000130


	//   ....[3]....
        /*0068*/ 	.word	0x000002e0


	//   ....[4]....
        /*006c*/ 	.word	0x000011e0


	//----- nvinfo : EIATTR_REG_RECONFIG
	.align		4
.L_31:
        /*0070*/ 	.byte	0x01, 0x54
	.zero		2


	//----- nvinfo : EIATTR_SYSCALL_OFFSETS
	.align		4
        /*0074*/ 	.byte	0x04, 0x46
        /*0076*/ 	.short	(.L_33 - .L_32)


	//   ....[0]....
.L_32:
        /*0078*/ 	.word	0x000013d0


	//----- nvinfo : EIATTR_MBARRIER_INSTR_OFFSETS
	.align		4
.L_33:
        /*007c*/ 	.byte	0x04, 0x39
        /*007e*/ 	.short	(.L_35 - .L_34)


	//   ....[0]....
.L_34:
        /*0080*/ 	.word	0x00000230
        /*0084*/ 	.word	0x000000ff
        /*0088*/ 	.word	0x00000000
        /*008c*/ 	.short	0x0100
        /*008e*/ 	.byte	0x08
	.zero		1


	//   ....[1]....
        /*0090*/ 	.word	0x00000240
        /*0094*/ 	.word	0x000000ff
        /*0098*/ 	.word	0x00000028
        /*009c*/ 	.short	0x0100
        /*009e*/ 	.byte	0x08
	.zero		1


	//   ....[2]....
        /*00a0*/ 	.word	0x00000250
        /*00a4*/ 	.word	0x000000ff
        /*00a8*/ 	.word	0x00000008
        /*00ac*/ 	.short	0x0100
        /*00ae*/ 	.byte	0x08
	.zero		1


	//   ....[3]....
        /*00b0*/ 	.word	0x00000260
        /*00b4*/ 	.word	0x000000ff
        /*00b8*/ 	.word	0x00000030
        /*00bc*/ 	.short	0x0100
        /*00be*/ 	.byte	0x08
	.zero		1


	//   ....[4]....
        /*00c0*/ 	.word	0x00000270
        /*00c4*/ 	.word	0x000000ff
        /*00c8*/ 	.word	0x00000010
        /*00cc*/ 	.short	0x0100
        /*00ce*/ 	.byte	0x08
	.zero		1


	//   ....[5]....
        /*00d0*/ 	.word	0x00000280
        /*00d4*/ 	.word	0x000000ff
        /*00d8*/ 	.word	0x00000038
        /*00dc*/ 	.short	0x0100
        /*00de*/ 	.byte	0x08
	.zero		1


	//   ....[6]....
        /*00e0*/ 	.word	0x00000290
        /*00e4*/ 	.word	0x000000ff
        /*00e8*/ 	.word	0x00000018
        /*00ec*/ 	.short	0x0100
        /*00ee*/ 	.byte	0x08
	.zero		1


	//   ....[7]....
        /*00f0*/ 	.word	0x000002a0
        /*00f4*/ 	.word	0x000000ff
        /*00f8*/ 	.word	0x00000040
        /*00fc*/ 	.short	0x0100
        /*00fe*/ 	.byte	0x08
	.zero		1


	//   ....[8]....
        /*0100*/ 	.word	0x000002b0
        /*0104*/ 	.word	0x000000ff
        /*0108*/ 	.word	0x00000020
        /*010c*/ 	.short	0x0100
        /*010e*/ 	.byte	0x08
	.zero		1


	//   ....[9]....
        /*0110*/ 	.word	0x000002c0
        /*0114*/ 	.word	0x000000ff
        /*0118*/ 	.word	0x00000048
        /*011c*/ 	.short	0x0100
        /*011e*/ 	.byte	0x08
	.zero		1


	//   ....[10]....
        /*0120*/ 	.word	0x00000560
        /*0124*/ 	.word	0x000000ff
        /*0128*/ 	.word	0x00000060
        /*012c*/ 	.short	0x0100
        /*012e*/ 	.byte	0x08
	.zero		1


	//   ....[11]....
        /*0130*/ 	.word	0x000005e0
        /*0134*/ 	.word	0x000000ff
        /*0138*/ 	.word	0x00000068
        /*013c*/ 	.short	0x0100
        /*013e*/ 	.byte	0x08
	.zero		1


	//   ....[12]....
        /*0140*/ 	.word	0x00001450
        /*0144*/ 	.word	0x00000003
        /*0148*/ 	.word	0x00000000
        /*014c*/ 	.short	0x010a
        /*014e*/ 	.byte	0x3f
	.zero		1


	//   ....[13]....
        /*0150*/ 	.word	0x000014b0
        /*0154*/ 	.word	0x00000003
        /*0158*/ 	.word	0x00000000
        /*015c*/ 	.short	0x010a
        /*015e*/ 	.byte	0x3f
	.zero		1


	//   ....[14]....
        /*0160*/ 	.word	0x000019c0
        /*0164*/ 	.word	0x000000ff
        /*0168*/ 	.word	0x00000000
        /*016c*/ 	.short	0x010a
        /*016e*/ 	.byte	0x08
	.zero		1


	//   ....[15]....
        /*0170*/ 	.word	0x00001a00
        /*0174*/ 	.word	0x000000ff
        /*0178*/ 	.word	0x00000000
        /*017c*/ 	.short	0x010a
        /*017e*/ 	.byte	0x08
	.zero		1


	//   ....[16]....
        /*0180*/ 	.word	0x00001e20
        /*0184*/ 	.word	0x000000ff
        /*0188*/ 	.word	0x00000000
        /*018c*/ 	.short	0x0101
        /*018e*/ 	.byte	0x07
	.zero		1


	//   ....[17]....
        /*0190*/ 	.word	0x00002000
        /*0194*/ 	.word	0x000000ff
        /*0198*/ 	.word	0x00000000
        /*019c*/ 	.short	0x0101
        /*019e*/ 	.byte	0x06
	.zero		1


	//   ....[18]....
        /*01a0*/ 	.word	0x00007190
        /*01a4*/ 	.word	0x0000000e
        /*01a8*/ 	.word	0x00000028
        /*01ac*/ 	.short	0x010a
        /*01ae*/ 	.byte	0x3f
	.zero		1


	//   ....[19]....
        /*01b0*/ 	.word	0x000075c0
        /*01b4*/ 	.word	0x00000006
        /*01b8*/ 	.word	0x00000068
        /*01bc*/ 	.short	0x0101
        /*01be*/ 	.byte	0x3f
	.zero		1


	//   ....[20]....
        /*01c0*/ 	.word	0x00007ce0
        /*01c4*/ 	.word	0x00000007
        /*01c8*/ 	.word	0x00000000
        /*01cc*/ 	.short	0x010a
        /*01ce*/ 	.byte	0x3f
	.zero		1


	//   ....[21]....
        /*01d0*/ 	.word	0x00007d60
        /*01d4*/ 	.word	0x00000009
        /*01d8*/ 	.word	0x00000000
        /*01dc*/ 	.short	0x010a
        /*01de*/ 	.byte	0x3f
	.zero		1


	//   ....[22]....
        /*01e0*/ 	.word	0x00007df0
        /*01e4*/ 	.word	0x00000006
        /*01e8*/ 	.word	0x00000000
        /*01ec*/ 	.short	0x010a
        /*01ee*/ 	.byte	0x3f
	.zero		1


	//   ....[23]....
        /*01f0*/ 	.word	0x00007e80
        /*01f4*/ 	.word	0x00000009
        /*01f8*/ 	.word	0x00000000
        /*01fc*/ 	.short	0x010a
        /*01fe*/ 	.byte	0x3f
	.zero		1


	//   ....[24]....
        /*0200*/ 	.word	0x00007f10
        /*0204*/ 	.word	0x00000003
        /*0208*/ 	.word	0x00000000
        /*020c*/ 	.short	0x010a
        /*020e*/ 	.byte	0x3f
	.zero		1


	//   ....[25]....
        /*0210*/ 	.word	0x00007f70
        /*0214*/ 	.word	0x00000003
        /*0218*/ 	.word	0x00000000
        /*021c*/ 	.short	0x010a
        /*021e*/ 	.byte	0x3f
	.zero		1


	//   ....[26]....
        /*0220*/ 	.word	0x00007fd0
        /*0224*/ 	.word	0x00000004
        /*0228*/ 	.word	0x00000000
        /*022c*/ 	.short	0x010a
        /*022e*/ 	.byte	0x3f
	.zero		1


	//   ....[27]....
        /*0230*/ 	.word	0x000080a0
        /*0234*/ 	.word	0x0000000e
        /*0238*/ 	.word	0x00000028
        /*023c*/ 	.short	0x010a
        /*023e*/ 	.byte	0x3f
	.zero		1


	//   ....[28]....
        /*0240*/ 	.word	0x00008170
        /*0244*/ 	.word	0x00000007
        /*0248*/ 	.word	0x00000000
        /*024c*/ 	.short	0x010a
        /*024e*/ 	.byte	0x3f
	.zero		1


	//   ....[29]....
        /*0250*/ 	.word	0x000081c0
        /*0254*/ 	.word	0x00000009
        /*0258*/ 	.word	0x00000000
        /*025c*/ 	.short	0x010a
        /*025e*/ 	.byte	0x3f
	.zero		1


	//   ....[30]....
        /*0260*/ 	.word	0x00008210
        /*0264*/ 	.word	0x00000006
        /*0268*/ 	.word	0x00000000
        /*026c*/ 	.short	0x010a
        /*026e*/ 	.byte	0x3f
	.zero		1


	//   ....[31]....
        /*0270*/ 	.word	0x00008260
        /*0274*/ 	.word	0x00000009
        /*0278*/ 	.word	0x00000000
        /*027c*/ 	.short	0x010a
        /*027e*/ 	.byte	0x3f
	.zero		1


	//----- nvinfo : EIATTR_NUM_MBARRIERS
	.align		4
.L_35:
        /*0280*/ 	.byte	0x03, 0x38
        /*0282*/ 	.short	0x000c


	//----- nvinfo : EIATTR_EXIT_INSTR_OFFSETS
	.align		4
        /*0284*/ 	.byte	0x04, 0x1c
        /*0286*/ 	.short	(.L_37 - .L_36)


	//   ....[0]....
.L_36:
        /*0288*/ 	.word	0x00000680


	//   ....[1]....
        /*028c*/ 	.word	0x00000f40


	//   ....[2]....
        /*0290*/ 	.word	0x00006870


	//   ....[3]....
        /*0294*/ 	.word	0x00006ea0


	//   ....[4]....
        /*0298*/ 	.word	0x00007f60


	//----- nvinfo : EIATTR_MAX_THREADS
	.align		4
.L_37:
        /*029c*/ 	.byte	0x04, 0x05
        /*029e*/ 	.short	(.L_39 - .L_38)
.L_38:
        /*02a0*/ 	.word	0x00000180
        /*02a4*/ 	.word	0x00000001
        /*02a8*/ 	.word	0x00000001


	//----- nvinfo : EIATTR_CRS_STACK_SIZE
	.align		4
.L_39:
        /*02ac*/ 	.byte	0x04, 0x1e
        /*02ae*/ 	.short	(.L_41 - .L_40)
.L_40:
        /*02b0*/ 	.word	0x00000000


	//----- nvinfo : EIATTR_CBANK_PARAM_SIZE
	.align		4
.L_41:
        /*02b4*/ 	.byte	0x03, 0x19
        /*02b6*/ 	.short	0x0470


	//----- nvinfo : EIATTR_PARAM_CBANK
	.align		4
        /*02b8*/ 	.byte	0x04, 0x0a
        /*02ba*/ 	.short	(.L_43 - .L_42)
	.align		4
.L_42:
        /*02bc*/ 	.word	index@(.nv.constant0._ZN7cutlass13device_kernelINS_4gemm6kernel13GemmUniversalIN4cute5tupleIJiiiiEEENS1_10collective13CollectiveMmaINS1_34MainloopSm90TmaGmmaWarpSpecializedILi5ENS5_IJNS4_1CILi1EEESB_SB_EEENS1_35KernelTmaWarpSpecializedCooperativeEEENS5_IJNSA_ILi128EEESF_NSA_ILi64EEEEEENS_10tfloat32_tENS5_IJlSB_lEEESI_SJ_NS4_8TiledMMAINS4_8MMA_AtomIJNS4_4SM904GMMA30MMA_64x128x8_F32TF32TF32_SS_TNILNSN_7ScaleInE1ELSP_1EEEEEENS4_6LayoutINS5_IJNSA_ILi2EEESB_SB_EEENS5_IJSB_NSA_ILi0EEESV_EEEEENS5_IJNS4_10UnderscoreESY_SY_EEEEENS4_13SM90_TMA_LOADENS4_14ComposedLayoutINS4_7SwizzleILi3ELi4ELi3EEENS4_18smem_ptr_flag_bitsILi32EEENSS_INS5_IJNSA_ILi8EEENSA_ILi32EEEEEENS5_IJS18_SB_EEEEEEEvNS4_8identityES11_S1C_vS1D_EENS_8epilogue10collective6detail29Sm90TmaWarpSpecializedAdapterINS1G_15DefaultEpilogueISI_SJ_SJ_NS1F_6thread17LinearCombinationISI_Li1EffLNS1K_9ScaleType4KindE0ELNS_15FloatRoundStyleE2ESI_EENS1_15EpilogueDefaultEEEEEvvEEEEvNT_6ParamsE)
        /*02c0*/ 	.short	0x0210
        /*02c2*/ 	.short	0x0470


	//----- nvinfo : EIATTR_SW_WAR
	.align		4
.L_43:
        /*02c4*/ 	.byte	0x04, 0x36
        /*02c6*/ 	.short	(.L_45 - .L_44)
.L_44:
        /*02c8*/ 	.word	0x00000008
.L_45:


//--------------------- .nv.callgraph             --------------------------
	.section	.nv.callgraph,"",@"SHT_CUDA_CALLGRAPH"
	.align	4
	.sectionentsize	8
	.align		4
        /*0000*/ 	.word	0x00000000
	.align		4
        /*0004*/ 	.word	0xffffffff
	.align		4
        /*0008*/ 	.word	index@(_ZN7cutlass13device_kernelINS_4gemm6kernel13GemmUniversalIN4cute5tupleIJiiiiEEENS1_10collective13CollectiveMmaINS1_34MainloopSm90TmaGmmaWarpSpecializedILi5ENS5_IJNS4_1CILi1EEESB_SB_EEENS1_35KernelTmaWarpSpecializedCooperativeEEENS5_IJNSA_ILi128EEESF_NSA_ILi64EEEEEENS_10tfloat32_tENS5_IJlSB_lEEESI_SJ_NS4_8TiledMMAINS4_8MMA_AtomIJNS4_4SM904GMMA30MMA_64x128x8_F32TF32TF32_SS_TNILNSN_7ScaleInE1ELSP_1EEEEEENS4_6LayoutINS5_IJNSA_ILi2EEESB_SB_EEENS5_IJSB_NSA_ILi0EEESV_EEEEENS5_IJNS4_10UnderscoreESY_SY_EEEEENS4_13SM90_TMA_LOADENS4_14ComposedLayoutINS4_7SwizzleILi3ELi4ELi3EEENS4_18smem_ptr_flag_bitsILi32EEENSS_INS5_IJNSA_ILi8EEENSA_ILi32EEEEEENS5_IJS18_SB_EEEEEEEvNS4_8identityES11_S1C_vS1D_EENS_8epilogue10collective6detail29Sm90TmaWarpSpecializedAdapterINS1G_15DefaultEpilogueISI_SJ_SJ_NS1F_6thread17LinearCombinationISI_Li1EffLNS1K_9ScaleType4KindE0ELNS_15FloatRoundStyleE2ESI_EENS1_15EpilogueDefaultEEEEEvvEEEEvNT_6ParamsE)
	.align		4
        /*000c*/ 	.word	index@(__assertfail)
	.align		4
        /*0010*/ 	.word	0x00000000
	.align		4
        /*0014*/ 	.word	0xfffffffe
	.align		4
        /*0018*/ 	.word	0x00000000
	.align		4
        /*001c*/ 	.word	0xfffffffd
	.align		4
        /*0020*/ 	.word	0x00000000
	.align		4
        /*0024*/ 	.word	0xfffffffc


//--------------------- .nv.constant4             --------------------------
	.section	.nv.constant4,"a",@progbits
	.align	8
	.align		8
.nv.constant4:
        /*0000*/ 	.dword	__assertfail
	.align		8
        /*0008*/ 	.dword	__unnamed_1
	.align		8
        /*0010*/ 	.dword	_ZN39_INTERNAL_e0ac16bb_4_k_cu_124f5093_60994cuda3std3__45__cpo5beginE
	.align		8
        /*0018*/ 	.dword	_ZN39_INTERNAL_e0ac16bb_4_k_cu_124f5093_60994cuda3std3__45__cpo3endE
	.align		8
        /*0020*/ 	.dword	_ZN39_INTERNAL_e0ac16bb_4_k_cu_124f5093_60994cuda3std3__45__cpo6cbeginE
	.align		8
        /*0028*/ 	.dword	_ZN39_INTERNAL_e0ac16bb_4_k_cu_124f5093_60994cuda3std3__45__cpo4cendE
	.align		8
        /*0030*/ 	.dword	_ZN39_INTERNAL_e0ac16bb_4_k_cu_124f5093_60994cuda3std3__441_GLOBAL__N__e0ac16bb_4_k_cu_124f5093_60996ignoreE
	.align		8
        /*0038*/ 	.dword	_ZN39_INTERNAL_e0ac16bb_4_k_cu_124f5093_60994cuda3std3__419piecewise_constructE
	.align		8
        /*0040*/ 	.dword	_ZN39_INTERNAL_e0ac16bb_4_k_cu_124f5093_60994cuda3std3__48in_placeE
	.align		8
        /*0048*/ 	.dword	_ZN39_INTERNAL_e0ac16bb_4_k_cu_124f5093_60994cuda3std6ranges3__45__cpo4swapE
	.align		8
        /*0050*/ 	.dword	_ZN39_INTERNAL_e0ac16bb_4_k_cu_124f5093_60994cuda3std6ranges3__45__cpo9iter_moveE
	.align		8
        /*0058*/ 	.dword	_ZN39_INTERNAL_e0ac16bb_4_k_cu_124f5093_60994cute7productE
	.align		8
        /*0060*/ 	.dword	_ZN39_INTERNAL_e0ac16bb_4_k_cu_124f5093_60994cute1_E
	.align		8
        /*0068*/ 	.dword	$str$22
	.align		8
        /*0070*/ 	.dword	$str$23


//--------------------- .text._ZN7cutlass13device_kernelINS_4gemm6kernel13GemmUniversalIN4cute5tupleIJiiiiEEENS1_10collective13CollectiveMmaINS1_34MainloopSm90TmaGmmaWarpSpecializedILi5ENS5_IJNS4_1CILi1EEESB_SB_EEENS1_35KernelTmaWarpSpecializedCooperativeEEENS5_IJNSA_ILi128EEESF_NSA_ILi64EEEEEENS_10tfloat32_tENS5_IJlSB_lEEESI_SJ_NS4_8TiledMMAINS4_8MMA_AtomIJNS4_4SM904GMMA30MMA_64x128x8_F32TF32TF32_SS_TNILNSN_7ScaleInE1ELSP_1EEEEEENS4_6LayoutINS5_IJNSA_ILi2EEESB_SB_EEENS5_IJSB_NSA_ILi0EEESV_EEEEENS5_IJNS4_10UnderscoreESY_SY_EEEEENS4_13SM90_TMA_LOADENS4_14ComposedLayoutINS4_7SwizzleILi3ELi4ELi3EEENS4_18smem_ptr_flag_bitsILi32EEENSS_INS5_IJNSA_ILi8EEENSA_ILi32EEEEEENS5_IJS18_SB_EEEEEEEvNS4_8identityES11_S1C_vS1D_EENS_8epilogue10collective6detail29Sm90TmaWarpSpecializedAdapterINS1G_15DefaultEpilogueISI_SJ_SJ_NS1F_6thread17LinearCombinationISI_Li1EffLNS1K_9ScaleType4KindE0ELNS_15FloatRoundStyleE2ESI_EENS1_15EpilogueDefaultEEEEEvvEEEEvNT_6ParamsE --------------------------
	.section	.text._ZN7cutlass13device_kernelINS_4gemm6kernel13GemmUniversalIN4cute5tupleIJiiiiEEENS1_10collective13CollectiveMmaINS1_34MainloopSm90TmaGmmaWarpSpecializedILi5ENS5_IJNS4_1CILi1EEESB_SB_EEENS1_35KernelTmaWarpSpecializedCooperativeEEENS5_IJNSA_ILi128EEESF_NSA_ILi64EEEEEENS_10tfloat32_tENS5_IJlSB_lEEESI_SJ_NS4_8TiledMMAINS4_8MMA_AtomIJNS4_4SM904GMMA30MMA_64x128x8_F32TF32TF32_SS_TNILNSN_7ScaleInE1ELSP_1EEEEEENS4_6LayoutINS5_IJNSA_ILi2EEESB_SB_EEENS5_IJSB_NSA_ILi0EEESV_EEEEENS5_IJNS4_10UnderscoreESY_SY_EEEEENS4_13SM90_TMA_LOADENS4_14ComposedLayoutINS4_7SwizzleILi3ELi4ELi3EEENS4_18smem_ptr_flag_bitsILi32EEENSS_INS5_IJNSA_ILi8EEENSA_ILi32EEEEEENS5_IJS18_SB_EEEEEEEvNS4_8identityES11_S1C_vS1D_EENS_8epilogue10collective6detail29Sm90TmaWarpSpecializedAdapterINS1G_15DefaultEpilogueISI_SJ_SJ_NS1F_6thread17LinearCombinationISI_Li1EffLNS1K_9ScaleType4KindE0ELNS_15FloatRoundStyleE2ESI_EENS1_15EpilogueDefaultEEEEEvvEEEEvNT_6ParamsE,"ax",@progbits
	.align	128
.text._ZN7cutlass13device_kernelINS_4gemm6kernel13GemmUniversalIN4cute5tupleIJiiiiEEENS1_10collective13CollectiveMmaINS1_34MainloopSm90TmaGmmaWarpSpecializedILi5ENS5_IJNS4_1CILi1EEESB_SB_EEENS1_35KernelTmaWarpSpecializedCooperativeEEENS5_IJNSA_ILi128EEESF_NSA_ILi64EEEEEENS_10tfloat32_tENS5_IJlSB_lEEESI_SJ_NS4_8TiledMMAINS4_8MMA_AtomIJNS4_4SM904GMMA30MMA_64x128x8_F32TF32TF32_SS_TNILNSN_7ScaleInE1ELSP_1EEEEEENS4_6LayoutINS5_IJNSA_ILi2EEESB_SB_EEENS5_IJSB_NSA_ILi0EEESV_EEEEENS5_IJNS4_10UnderscoreESY_SY_EEEEENS4_13SM90_TMA_LOADENS4_14ComposedLayoutINS4_7SwizzleILi3ELi4ELi3EEENS4_18smem_ptr_flag_bitsILi32EEENSS_INS5_IJNSA_ILi8EEENSA_ILi32EEEEEENS5_IJS18_SB_EEEEEEEvNS4_8identityES11_S1C_vS1D_EENS_8epilogue10collective6detail29Sm90TmaWarpSpecializedAdapterINS1G_15DefaultEpilogueISI_SJ_SJ_NS1F_6thread17LinearCombinationISI_Li1EffLNS1K_9ScaleType4KindE0ELNS_15FloatRoundStyleE2ESI_EENS1_15EpilogueDefaultEEEEEvvEEEEvNT_6ParamsE:
        .type           _ZN7cutlass13device_kernelINS_4gemm6kernel13GemmUniversalIN4cute5tupleIJiiiiEEENS1_10collective13CollectiveMmaINS1_34MainloopSm90TmaGmmaWarpSpecializedILi5ENS5_IJNS4_1CILi1EEESB_SB_EEENS1_35KernelTmaWarpSpecializedCooperativeEEENS5_IJNSA_ILi128EEESF_NSA_ILi64EEEEEENS_10tfloat32_tENS5_IJlSB_lEEESI_SJ_NS4_8TiledMMAINS4_8MMA_AtomIJNS4_4SM904GMMA30MMA_64x128x8_F32TF32TF32_SS_TNILNSN_7ScaleInE1ELSP_1EEEEEENS4_6LayoutINS5_IJNSA_ILi2EEESB_SB_EEENS5_IJSB_NSA_ILi0EEESV_EEEEENS5_IJNS4_10UnderscoreESY_SY_EEEEENS4_13SM90_TMA_LOADENS4_14ComposedLayoutINS4_7SwizzleILi3ELi4ELi3EEENS4_18smem_ptr_flag_bitsILi32EEENSS_INS5_IJNSA_ILi8EEENSA_ILi32EEEEEENS5_IJS18_SB_EEEEEEEvNS4_8identityES11_S1C_vS1D_EENS_8epilogue10collective6detail29Sm90TmaWarpSpecializedAdapterINS1G_15DefaultEpilogueISI_SJ_SJ_NS1F_6thread17LinearCombinationISI_Li1EffLNS1K_9ScaleType4KindE0ELNS_15FloatRoundStyleE2ESI_EENS1_15EpilogueDefaultEEEEEvvEEEEvNT_6ParamsE,@function
        .size           _ZN7cutlass13device_kernelINS_4gemm6kernel13GemmUniversalIN4cute5tupleIJiiiiEEENS1_10collective13CollectiveMmaINS1_34MainloopSm90TmaGmmaWarpSpecializedILi5ENS5_IJNS4_1CILi1EEESB_SB_EEENS1_35KernelTmaWarpSpecializedCooperativeEEENS5_IJNSA_ILi128EEESF_NSA_ILi64EEEEEENS_10tfloat32_tENS5_IJlSB_lEEESI_SJ_NS4_8TiledMMAINS4_8MMA_AtomIJNS4_4SM904GMMA30MMA_64x128x8_F32TF32TF32_SS_TNILNSN_7ScaleInE1ELSP_1EEEEEENS4_6LayoutINS5_IJNSA_ILi2EEESB_SB_EEENS5_IJSB_NSA_ILi0EEESV_EEEEENS5_IJNS4_10UnderscoreESY_SY_EEEEENS4_13SM90_TMA_LOADENS4_14ComposedLayoutINS4_7SwizzleILi3ELi4ELi3EEENS4_18smem_ptr_flag_bitsILi32EEENSS_INS5_IJNSA_ILi8EEENSA_ILi32EEEEEENS5_IJS18_SB_EEEEEEEvNS4_8identityES11_S1C_vS1D_EENS_8epilogue10collective6detail29Sm90TmaWarpSpecializedAdapterINS1G_15DefaultEpilogueISI_SJ_SJ_NS1F_6thread17LinearCombinationISI_Li1EffLNS1K_9ScaleType4KindE0ELNS_15FloatRoundStyleE2ESI_EENS1_15EpilogueDefaultEEEEEvvEEEEvNT_6ParamsE,(.L_x_196 - _ZN7cutlass13device_kernelINS_4gemm6kernel13GemmUniversalIN4cute5tupleIJiiiiEEENS1_10collective13CollectiveMmaINS1_34MainloopSm90TmaGmmaWarpSpecializedILi5ENS5_IJNS4_1CILi1EEESB_SB_EEENS1_35KernelTmaWarpSpecializedCooperativeEEENS5_IJNSA_ILi128EEESF_NSA_ILi64EEEEEENS_10tfloat32_tENS5_IJlSB_lEEESI_SJ_NS4_8TiledMMAINS4_8MMA_AtomIJNS4_4SM904GMMA30MMA_64x128x8_F32TF32TF32_SS_TNILNSN_7ScaleInE1ELSP_1EEEEEENS4_6LayoutINS5_IJNSA_ILi2EEESB_SB_EEENS5_IJSB_NSA_ILi0EEESV_EEEEENS5_IJNS4_10UnderscoreESY_SY_EEEEENS4_13SM90_TMA_LOADENS4_14ComposedLayoutINS4_7SwizzleILi3ELi4ELi3EEENS4_18smem_ptr_flag_bitsILi32EEENSS_INS5_IJNSA_ILi8EEENSA_ILi32EEEEEENS5_IJS18_SB_EEEEEEEvNS4_8identityES11_S1C_vS1D_EENS_8epilogue10collective6detail29Sm90TmaWarpSpecializedAdapterINS1G_15DefaultEpilogueISI_SJ_SJ_NS1F_6thread17LinearCombinationISI_Li1EffLNS1K_9ScaleType4KindE0ELNS_15FloatRoundStyleE2ESI_EENS1_15EpilogueDefaultEEEEEvvEEEEvNT_6ParamsE)
        .other          _ZN7cutlass13device_kernelINS_4gemm6kernel13GemmUniversalIN4cute5tupleIJiiiiEEENS1_10collective13CollectiveMmaINS1_34MainloopSm90TmaGmmaWarpSpecializedILi5ENS5_IJNS4_1CILi1EEESB_SB_EEENS1_35KernelTmaWarpSpecializedCooperativeEEENS5_IJNSA_ILi128EEESF_NSA_ILi64EEEEEENS_10tfloat32_tENS5_IJlSB_lEEESI_SJ_NS4_8TiledMMAINS4_8MMA_AtomIJNS4_4SM904GMMA30MMA_64x128x8_F32TF32TF32_SS_TNILNSN_7ScaleInE1ELSP_1EEEEEENS4_6LayoutINS5_IJNSA_ILi2EEESB_SB_EEENS5_IJSB_NSA_ILi0EEESV_EEEEENS5_IJNS4_10UnderscoreESY_SY_EEEEENS4_13SM90_TMA_LOADENS4_14ComposedLayoutINS4_7SwizzleILi3ELi4ELi3EEENS4_18smem_ptr_flag_bitsILi32EEENSS_INS5_IJNSA_ILi8EEENSA_ILi32EEEEEENS5_IJS18_SB_EEEEEEEvNS4_8identityES11_S1C_vS1D_EENS_8epilogue10collective6detail29Sm90TmaWarpSpecializedAdapterINS1G_15DefaultEpilogueISI_SJ_SJ_NS1F_6thread17LinearCombinationISI_Li1EffLNS1K_9ScaleType4KindE0ELNS_15FloatRoundStyleE2ESI_EENS1_15EpilogueDefaultEEEEEvvEEEEvNT_6ParamsE,@"STO_CUDA_ENTRY STV_DEFAULT"
_ZN7cutlass13device_kernelINS_4gemm6kernel13GemmUniversalIN4cute5tupleIJiiiiEEENS1_10collective13CollectiveMmaINS1_34MainloopSm90TmaGmmaWarpSpecializedILi5ENS5_IJNS4_1CILi1EEESB_SB_EEENS1_35KernelTmaWarpSpecializedCooperativeEEENS5_IJNSA_ILi128EEESF_NSA_ILi64EEEEEENS_10tfloat32_tENS5_IJlSB_lEEESI_SJ_NS4_8TiledMMAINS4_8MMA_AtomIJNS4_4SM904GMMA30MMA_64x128x8_F32TF32TF32_SS_TNILNSN_7ScaleInE1ELSP_1EEEEEENS4_6LayoutINS5_IJNSA_ILi2EEESB_SB_EEENS5_IJSB_NSA_ILi0EEESV_EEEEENS5_IJNS4_10UnderscoreESY_SY_EEEEENS4_13SM90_TMA_LOADENS4_14ComposedLayoutINS4_7SwizzleILi3ELi4ELi3EEENS4_18smem_ptr_flag_bitsILi32EEENSS_INS5_IJNSA_ILi8EEENSA_ILi32EEEEEENS5_IJS18_SB_EEEEEEEvNS4_8identityES11_S1C_vS1D_EENS_8epilogue10collective6detail29Sm90TmaWarpSpecializedAdapterINS1G_15DefaultEpilogueISI_SJ_SJ_NS1F_6thread17LinearCombinationISI_Li1EffLNS1K_9ScaleType4KindE0ELNS_15FloatRoundStyleE2ESI_EENS1_15EpilogueDefaultEEEEEvvEEEEvNT_6ParamsE:
[----:B------:R-:W0:Y:S01]  /*0000*/  LDC R1, c[0x0][0x28] ;  /* 0x00000a00ff017b82 */ /* 0x000e220000000800 */
[----:B------:R-:W1:Y:S01]  /*0010*/  S2R R3, SR_TID.X ;  /* 0x0000000000037919 */ /* 0x000e620000002100 */
[----:B------:R-:W-:Y:S01]  /*0020*/  ELECT P0, URZ, PT ;  /* 0x00000000003f782f */ /* 0x000fe20003800000 */
[----:B------:R-:W-:Y:S01]  /*0030*/  BSSY B0, `(.L_x_0) ;  /* 0x000000f000007945 */ /* 0x000fe20003800000 */
[--C-:B-1----:R-:W-:Y:S02]  /*0040*/  SHF.R.U32.HI R0, RZ, 0x5, R3.reuse ;  /* 0x00000005ff007819 */ /* 0x102fe40000011603 */
[----:B------:R-:W-:-:S03]  /*0050*/  SHF.R.U32.HI R14, RZ, 0x7, R3 ;  /* 0x00000007ff0e7819 */ /* 0x000fc60000011603 */
[----:B------:R-:W1:Y:S04]  /*0060*/  SHFL.IDX PT, R4, R0, RZ, 0x1f ;  /* 0x00001fff00047589 */ /* 0x000e6800000e0000 */
[----:B------:R2:W3:Y:S01]  /*0070*/  SHFL.IDX PT, R10, R14, RZ, 0x1f ;  /* 0x00001fff0e0a7589 */ /* 0x0004e200000e0000 */
[----:B-1----:R-:W-:-:S13]  /*0080*/  ISETP.NE.OR P0, PT, R4, RZ, !P0 ;  /* 0x000000ff0400720c */ /* 0x002fda0004705670 */
[----:B0-23--:R-:W-:Y:S05]  /*0090*/  @P0 BRA `(.L_x_1) ;  /* 0x0000000000200947 */ /* 0x00dfea0003800000 */
[----:B------:R-:W-:Y:S02]  /*00a0*/  ULDC.64 UR4, c[0x0][0x198] ;  /* 0x0000660000047ab9 */ /* 0x000fe40000000a00 */
[----:B------:R-:W-:Y:S02]  /*00b0*/  UIADD3 UR6, UP0, UR4, 0xf0, URZ ;  /* 0x000000f004067890 */ /* 0x000fe4000ff1e03f */
[----:B------:R-:W-:Y:S02]  /*00c0*/  UIADD3 UR4, UP1, UR4, 0x1f0, URZ ;  /* 0x000001f004047890 */ /* 0x000fe4000ff3e03f */
[----:B------:R-:W-:Y:S02]  /*00d0*/  UIADD3.X UR7, URZ, UR5, URZ, UP0, !UPT ;  /* 0x000000053f077290 */ /* 0x000fe400087fe43f */
[----:B------:R-:W-:-:S07]  /*00e0*/  UIADD3.X UR5, URZ, UR5, URZ, UP1, !UPT ;  /* 0x000000053f057290 */ /* 0x000fce0008ffe43f */
[----:B------:R0:W-:Y:S02]  /*00f0*/  UTMACCTL.PF [UR6] ;  /* 0x00000000060079b9 */ /* 0x0001e40008040000 */
[----:B------:R0:W-:Y:S02]  /*0100*/  UTMACCTL.PF [UR4] ;  /* 0x00000000040079b9 */ /* 0x0001e40008040000 */
[----:B0-----:R-:W-:Y:S01]  /*0110*/  NOP ;  /* 0x0000000000007918 */ /* 0x001fe20000000000 */
.L_x_1:
[----:B------:R-:W-:Y:S05]  /*0120*/  BSYNC B0 ;  /* 0x0000000000007941 */ /* 0x000fea0003800000 */
.L_x_0:
[----:B------:R-:W0:Y:S02]  /*0130*/  SHFL.IDX PT, R2, R0, RZ, 0x1f ;  /* 0x00001fff00027589 */ /* 0x000e2400000e0000 */
[----:B0-----:R-:W-:-:S13]  /*0140*/  ISETP.NE.AND P0, PT, R2, RZ, PT ;  /* 0x000000ff0200720c */ /* 0x001fda0003f05270 */
[----:B------:R-:W-:Y:S05]  /*0150*/  @P0 BRA `(.L_x_2) ;  /* 0x0000000000600947 */ /* 0x000fea0003800000 */
[----:B------:R-:W0:Y:S01]  /*0160*/  S2UR UR8, SR_CgaCtaId ;  /* 0x00000000000879c3 */ /* 0x000e220000008800 */
[----:B------:R-:W-:Y:S01]  /*0170*/  UMOV UR4, 0x400 ;  /* 0x0000040000047882 */ /* 0x000fe20000000000 */
[----:B------:R-:W-:Y:S01]  /*0180*/  UMOV UR5, 0x1 ;  /* 0x0000000100057882 */ /* 0x000fe20000000000 */
[----:B------:R-:W-:Y:S01]  /*0190*/  UMOV UR6, 0x100 ;  /* 0x0000010000067882 */ /* 0x000fe20000000000 */
[----:B------:R-:W-:Y:S01]  /*01a0*/  ELECT P0, URZ, PT ;  /* 0x00000000003f782f */ /* 0x000fe20003800000 */
[----:B------:R-:W-:-:S04]  /*01b0*/  UIADD3 UR6, -UR6, 0x100000, URZ ;  /* 0x0010000006067890 */ /* 0x000fc8000fffe13f */
[----:B------:R-:W-:Y:S02]  /*01c0*/  USHF.L.U32 UR7, UR6, 0xb, URZ ;  /* 0x0000000b06077899 */ /* 0x000fe4000800063f */
[----:B------:R-:W-:Y:S02]  /*01d0*/  USHF.L.U32 UR6, UR6, 0x1, URZ ;  /* 0x0000000106067899 */ /* 0x000fe4000800063f */
[----:B0-----:R-:W-:Y:S02]  /*01e0*/  ULEA UR8, UR8, UR4, 0x18 ;  /* 0x0000000408087291 */ /* 0x001fe4000f8ec03f */
[----:B------:R-:W-:-:S04]  /*01f0*/  UIADD3 UR4, -UR5, 0x100000, URZ ;  /* 0x0010000005047890 */ /* 0x000fc8000fffe13f */
[----:B------:R-:W-:Y:S02]  /*0200*/  USHF.L.U32 UR5, UR4, 0xb, URZ ;  /* 0x0000000b04057899 */ /* 0x000fe4000800063f */
[----:B------:R-:W-:Y:S01]  /*0210*/  USHF.L.U32 UR4, UR4, 0x1, URZ ;  /* 0x0000000104047899 */ /* 0x000fe2000800063f */
[----:B------:R-:W0:Y:S11]  /*0220*/  FENCE.VIEW.ASYNC.S ;  /* 0x00000000000073c6 */ /* 0x000e360000000000 */
[----:B0-----:R0:W1:Y:S01]  /*0230*/  SYNCS.EXCH.64 URZ, [UR8], UR4 ;  /* 0x00000004083f75b2 */ /* 0x0010620008000100 */
[----:B------:R0:W2:Y:S01]  /*0240*/  SYNCS.EXCH.64 URZ, [UR8+0x28], UR6 ;  /* 0x00002806083f75b2 */ /* 0x0000a20008000100 */
[----:B------:R0:W3:Y:S01]  /*0250*/  SYNCS.EXCH.64 URZ, [UR8+0x8], UR4 ;  /* 0x00000804083f75b2 */ /* 0x0000e20008000100 */
[----:B------:R0:W4:Y:S01]  /*0260*/  SYNCS.EXCH.64 URZ, [UR8+0x30], UR6 ;  /* 0x00003006083f75b2 */ /* 0x0001220008000100 */
[----:B------:R0:W0:Y:S01]  /*0270*/  SYNCS.EXCH.64 URZ, [UR8+0x10], UR4 ;  /* 0x00001004083f75b2 */ /* 0x0000220008000100 */
[----:B------:R0:W0:Y:S01]  /*0280*/  SYNCS.EXCH.64 URZ, [UR8+0x38], UR6 ;  /* 0x00003806083f75b2 */ /* 0x0000220008000100 */
[----:B------:R0:W0:Y:S01]  /*0290*/  SYNCS.EXCH.64 URZ, [UR8+0x18], UR4 ;  /* 0x00001804083f75b2 */ /* 0x0000220008000100 */
[----:B------:R0:W0:Y:S01]  /*02a0*/  SYNCS.EXCH.64 URZ, [UR8+0x40], UR6 ;  /* 0x00004006083f75b2 */ /* 0x0000220008000100 */
[----:B------:R0:W0:Y:S01]  /*02b0*/  SYNCS.EXCH.64 URZ, [UR8+0x20], UR4 ;  /* 0x00002004083f75b2 */ /* 0x0000220008000100 */
[----:B------:R0:W0:Y:S01]  /*02c0*/  SYNCS.EXCH.64 URZ, [UR8+0x48], UR6 ;  /* 0x00004806083f75b2 */ /* 0x0000220008000100 */
[----:B------:R-:W-:Y:S01]  /*02d0*/  NOP ;  /* 0x0000000000007918 */ /* 0x000fe20000000000 */
.L_x_2:
[----:B------:R-:W5:Y:S01]  /*02e0*/  SHFL.IDX PT, R0, R0, RZ, 0x1f ;  /* 0x00001fff00007589 */ /* 0x000f6200000e0000 */
[----:B------:R-:W-:Y:S01]  /*02f0*/  ELECT P0, URZ, PT ;  /* 0x00000000003f782f */ /* 0x000fe20003800000 */
[----:B------:R-:W1:Y:S01]  /*0300*/  LDC R2, c[0x0][0x65c] ;  /* 0x00019700ff027b82 */ /* 0x000e620000000800 */
[----:B------:R-:W-:Y:S01]  /*0310*/  SHF.R.S32.HI R7, RZ, 0x1f, R4 ;  /* 0x0000001fff077819 */ /* 0x000fe20000011404 */
[----:B------:R-:W2:Y:S01]  /*0320*/  S2R R5, SR_CTAID.Y ;  /* 0x0000000000057919 */ /* 0x000ea20000002600 */
[----:B0-----:R-:W-:Y:S01]  /*0330*/  UMOV UR4, 0x20 ;  /* 0x0000002000047882 */ /* 0x001fe20000000000 */
[----:B------:R-:W-:Y:S01]  /*0340*/  NOP ;  /* 0x0000000000007918 */ /* 0x000fe20000000000 */
[----:B------:R-:W-:Y:S01]  /*0350*/  LEA.HI R7, R7, R4, RZ, 0x2 ;  /* 0x0000000407077211 */ /* 0x000fe200078f10ff */
[----:B------:R-:W0:Y:S01]  /*0360*/  S2R R6, SR_CTAID.X ;  /* 0x0000000000067919 */ /* 0x000e220000002500 */
[----:B------:R-:W-:Y:S01]  /*0370*/  ISETP.NE.AND P2, PT, R10, RZ, PT ;  /* 0x000000ff0a00720c */ /* 0x000fe20003f45270 */
[----:B------:R-:W-:Y:S01]  /*0380*/  NOP ;  /* 0x0000000000007918 */ /* 0x000fe20000000000 */
[----:B------:R-:W-:-:S02]  /*0390*/  LOP3.LUT R7, R7, 0xfffffffc, RZ, 0xc0, !PT ;  /* 0xfffffffc07077812 */ /* 0x000fc400078ec0ff */
[----:B-----5:R-:W-:Y:S02]  /*03a0*/  ISETP.NE.OR P0, PT, R0, RZ, !P0 ;  /* 0x000000ff0000720c */ /* 0x020fe40004705670 */
[----:B-1----:R-:W-:-:S04]  /*03b0*/  ISETP.NE.AND P3, PT, R2, 0x1, PT ;  /* 0x000000010200780c */ /* 0x002fc80003f65270 */
[----:B------:R-:W-:Y:S01]  /*03c0*/  P2R R0, PR, RZ, 0x8 ;  /* 0x00000008ff007803 */ /* 0x000fe20000000000 */
[----:B------:R-:W-:Y:S01]  /*03d0*/  IMAD.IADD R0, R4, 0x1, -R7 ;  /* 0x0000000104007824 */ /* 0x000fe200078e0a07 */
[----:B------:R-:W-:Y:S01]  /*03e0*/  LOP3.LUT R4, R3, 0x7f, RZ, 0xc0, !PT ;  /* 0x0000007f03047812 */ /* 0x000fe200078ec0ff */
[----:B------:R-:W-:-:S03]  /*03f0*/  IMAD.MOV.U32 R7, RZ, RZ, RZ ;  /* 0x000000ffff077224 */ /* 0x000fc600078e00ff */
[----:B------:R-:W-:Y:S01]  /*0400*/  ISETP.NE.AND P1, PT, R0, 0x3, PT ;  /* 0x000000030000780c */ /* 0x000fe20003f25270 */
[----:B------:R-:W-:Y:S01]  /*0410*/  VOTEU.ALL UP0, P0 ;  /* 0x00000000003f7886 */ /* 0x000fe20000000000 */
[----:B------:R-:W-:Y:S01]  /*0420*/  VOTEU.ALL UP1, P0 ;  /* 0x00000000003f7886 */ /* 0x000fe20000020000 */
[----:B------:R-:W0:Y:S01]  /*0430*/  @P3 LDC R17, c[0x0][0x10] ;  /* 0x00000400ff113b82 */ /* 0x000e220000000800 */
[----:B--2---:R-:W-:Y:S02]  /*0440*/  @P3 IMAD.MOV.U32 R8, RZ, RZ, R5 ;  /* 0x000000ffff083224 */ /* 0x004fe400078e0005 */
[----:B------:R-:W-:Y:S01]  /*0450*/  @!UP0 UMOV UR6, 0x400 ;  /* 0x0000040000068882 */ /* 0x000fe20000000000 */
[----:B------:R-:W-:-:S04]  /*0460*/  @!UP0 UIADD3 UR4, -UR4, 0x100000, URZ ;  /* 0x0010000004048890 */ /* 0x000fc8000fffe13f */
[----:B------:R-:W-:Y:S02]  /*0470*/  @!UP0 USHF.L.U32 UR5, UR4, 0xb, URZ ;  /* 0x0000000b04058899 */ /* 0x000fe4000800063f */
[----:B------:R-:W-:Y:S01]  /*0480*/  @!UP0 USHF.L.U32 UR4, UR4, 0x1, URZ ;  /* 0x0000000104048899 */ /* 0x000fe2000800063f */
[----:B------:R-:W-:Y:S01]  /*0490*/  @P3 IMAD.MOV.U32 R9, RZ, RZ, RZ ;  /* 0x000000ffff093224 */ /* 0x000fe200078e00ff */
[----:B------:R-:W1:Y:S08]  /*04a0*/  @!UP0 S2UR UR7, SR_CgaCtaId ;  /* 0x00000000000789c3 */ /* 0x000e700000008800 */
[----:B------:R-:W2:Y:S01]  /*04b0*/  @!P3 LDC R11, c[0x0][0xc] ;  /* 0x00000300ff0bbb82 */ /* 0x000ea20000000800 */
[----:B0-----:R-:W-:Y:S01]  /*04c0*/  @P3 IMAD.WIDE.U32 R16, R6, R17, R8 ;  /* 0x0000001106103225 */ /* 0x001fe200078e0008 */
[----:B-1----:R-:W-:Y:S01]  /*04d0*/  @!UP0 ULEA UR8, UR7, UR6, 0x18 ;  /* 0x0000000607088291 */ /* 0x002fe2000f8ec03f */
[----:B------:R-:W-:-:S02]  /*04e0*/  VOTEU.ALL UP0, P0 ;  /* 0x00000000003f7886 */ /* 0x000fc40000000000 */
[----:B------:R-:W-:Y:S01]  /*04f0*/  ULDC UR6, c[0x0][0xc] ;  /* 0x0000030000067ab9 */ /* 0x000fe20000000800 */
[----:B------:R-:W-:Y:S01]  /*0500*/  ISETP.EQ.OR P0, PT, R0, RZ, !P1 ;  /* 0x000000ff0000720c */ /* 0x000fe20004f02670 */
[----:B------:R-:W-:-:S03]  /*0510*/  ULDC UR7, c[0x0][0x10] ;  /* 0x0000040000077ab9 */ /* 0x000fc60000000800 */
[C---:B------:R-:W-:Y:S01]  /*0520*/  ISETP.EQ.AND P0, PT, R10.reuse, RZ, P0 ;  /* 0x000000ff0a00720c */ /* 0x040fe20000702270 */
[----:B------:R-:W-:Y:S02]  /*0530*/  VIADD R10, R10, 0xffffffff ;  /* 0xffffffff0a0a7836 */ /* 0x000fe40000000000 */
[----:B--2---:R-:W-:Y:S01]  /*0540*/  @!P3 IMAD.WIDE.U32 R8, R11, R5, R6 ;  /* 0x000000050b08b225 */ /* 0x004fe200078e0006 */
[----:B------:R-:W0:Y:S02]  /*0550*/  FENCE.VIEW.ASYNC.S ;  /* 0x00000000000073c6 */ /* 0x000e240000000000 */
[----:B0-----:R-:W3:Y:S01]  /*0560*/  @!UP0 SYNCS.EXCH.64 URZ, [UR8+0x60], UR4 ;  /* 0x00006004083f85b2 */ /* 0x001ee20008000100 */
[----:B------:R-:W-:Y:S01]  /*0570*/  SEL R18, RZ, 0x1, !P0 ;  /* 0x00000001ff127807 */ /* 0x000fe20004000000 */
[----:B------:R-:W-:Y:S01]  /*0580*/  @P3 IMAD.MOV.U32 R11, RZ, RZ, RZ ;  /* 0x000000ffff0b3224 */ /* 0x000fe200078e00ff */
[----:B------:R-:W-:Y:S01]  /*0590*/  ISETP.GE.U32.AND P1, PT, R10, 0x2, PT ;  /* 0x000000020a00780c */ /* 0x000fe20003f26070 */
[----:B------:R-:W-:-:S02]  /*05a0*/  @!P3 IMAD.MOV.U32 R16, RZ, RZ, R8 ;  /* 0x000000ffff10b224 */ /* 0x000fc400078e0008 */
[----:B------:R-:W-:Y:S01]  /*05b0*/  @P3 IMAD.IADD R17, R17, 0x1, R11 ;  /* 0x0000000111113824 */ /* 0x000fe200078e020b */
[----:B------:R-:W-:Y:S01]  /*05c0*/  SEL R18, R18, 0x2, P1 ;  /* 0x0000000212127807 */ /* 0x000fe20000800000 */
[----:B------:R-:W-:Y:S01]  /*05d0*/  @!P3 IMAD.MOV.U32 R17, RZ, RZ, R9 ;  /* 0x000000ffff11b224 */ /* 0x000fe200078e0009 */
[----:B------:R0:W3:Y:S01]  /*05e0*/  @!UP1 SYNCS.EXCH.64 URZ, [UR8+0x68], UR4 ;  /* 0x00006804083f95b2 */ /* 0x0000e20008000100 */
[----:B------:R-:W-:Y:S01]  /*05f0*/  NOP ;  /* 0x0000000000007918 */ /* 0x000fe20000000000 */
[----:B0-----:R-:W-:-:S03]  /*0600*/  UIMAD.WIDE.U32 UR4, UR6, UR7, URZ ;  /* 0x00000007060472a5 */ /* 0x001fc6000f8e003f */
[----:B------:R-:W-:Y:S02]  /*0610*/  ULDC UR6, c[0x0][0x14] ;  /* 0x0000050000067ab9 */ /* 0x000fe40000000800 */
[----:B------:R-:W-:Y:S02]  /*0620*/  UIMAD.WIDE.U32 UR38, UR4, UR6, URZ ;  /* 0x00000006042672a5 */ /* 0x000fe4000f8e003f */
[----:B------:R-:W-:-:S04]  /*0630*/  UIMAD UR41, UR5, UR6, URZ ;  /* 0x00000006052972a4 */ /* 0x000fc8000f8e023f */
[----:B------:R-:W-:Y:S01]  /*0640*/  UIADD3 UR41, UR39, UR41, URZ ;  /* 0x0000002927297290 */ /* 0x000fe2000fffe03f */
[----:B---34-:R-:W-:Y:S06]  /*0650*/  BAR.SYNC.DEFER_BLOCKING 0x0 ;  /* 0x0000000000007b1d */ /* 0x018fec0000010000 */
[----:B------:R-:W-:Y:S05]  /*0660*/  @!P2 BRA `(.L_x_3) ;  /* 0x000000600084a947 */ /* 0x000fea0003800000 */
[----:B------:R-:W-:-:S13]  /*0670*/  ISETP.GT.U32.AND P0, PT, R10, 0x1, PT ;  /* 0x000000010a00780c */ /* 0x000fda0003f04070 */
[----:B------:R-:W-:Y:S05]  /*0680*/  @P0 EXIT ;  /* 0x000000000000094d */ /* 0x000fea0003800000 */
[----:B------:R-:W-:Y:S01]  /*0690*/  ULDC.64 UR4, c[0x0][0x650] ;  /* 0x0001940000047ab9 */ /* 0x000fe20000000a00 */
[----:B------:R-:W-:Y:S01]  /*06a0*/  PRMT R0, RZ, 0x7610, R0 ;  /* 0x00007610ff007816 */ /* 0x000fe20000000000 */
[----:B------:R-:W-:Y:S01]  /*06b0*/  IMAD.MOV.U32 R101, RZ, RZ, -0x1 ;  /* 0xffffffffff657424 */ /* 0x000fe200078e00ff */
[----:B------:R-:W-:Y:S01]  /*06c0*/  ISETP.GE.U32.AND P0, PT, R16, UR4, PT ;  /* 0x0000000410007c0c */ /* 0x000fe2000bf06070 */
[----:B------:R-:W-:Y:S02]  /*06d0*/  IMAD.MOV.U32 R100, RZ, RZ, -0x1 ;  /* 0xffffffffff647424 */ /* 0x000fe400078e00ff */
[----:B------:R-:W-:Y:S01]  /*06e0*/  IMAD.MOV.U32 R99, RZ, RZ, -0x1 ;  /* 0xffffffffff637424 */ /* 0x000fe200078e00ff */
[----:B------:R-:W-:-:S13]  /*06f0*/  ISETP.GE.U32.AND.EX P0, PT, R17, UR5, PT, P0 ;  /* 0x0000000511007c0c */ /* 0x000fda000bf06100 */
[----:B------:R-:W-:Y:S05]  /*0700*/  @P0 BRA `(.L_x_4) ;  /* 0x0000000400540947 */ /* 0x000fea0003800000 */
[----:B------:R-:W0:Y:S01]  /*0710*/  LDC.64 R20, c[0x0][0x628] ;  /* 0x00018a00ff147b82 */ /* 0x000e220000000a00 */
[----:B------:R-:W-:Y:S02]  /*0720*/  IMAD.MOV.U32 R8, RZ, RZ, R16 ;  /* 0x000000ffff087224 */ /* 0x000fe400078e0010 */
[----:B------:R-:W-:-:S05]  /*0730*/  IMAD.MOV.U32 R9, RZ, RZ, R17 ;  /* 0x000000ffff097224 */ /* 0x000fca00078e0011 */
[----:B------:R-:W1:Y:S08]  /*0740*/  LDC R0, c[0x0][0x630] ;  /* 0x00018c00ff007b82 */ /* 0x000e700000000800 */
[----:B------:R-:W2:Y:S01]  /*0750*/  LDC.64 R22, c[0x0][0x620] ;  /* 0x00018800ff167b82 */ /* 0x000ea20000000a00 */
[----:B0-----:R-:W-:-:S04]  /*0760*/  ISETP.NE.U32.AND P0, PT, R20, RZ, PT ;  /* 0x000000ff1400720c */ /* 0x001fc80003f05070 */
[----:B------:R-:W-:-:S13]  /*0770*/  ISETP.NE.AND.EX P0, PT, R21, RZ, PT, P0 ;  /* 0x000000ff1500720c */ /* 0x000fda0003f05300 */
[----:B-12---:R-:W-:Y:S05]  /*0780*/  @!P0 BRA `(.L_x_5) ;  /* 0x0000000000288947 */ /* 0x006fea0003800000 */
[----:B------:R-:W0:Y:S02]  /*0790*/  LDC R13, c[0x0][0x634] ;  /* 0x00018d00ff0d7b82 */ /* 0x000e240000000800 */
[----:B0-----:R-:W-:-:S05]  /*07a0*/  IADD3 R13, P0, R16, R13, RZ ;  /* 0x0000000d100d7210 */ /* 0x001fca0007f1e0ff */
[----:B------:R-:W-:-:S04]  /*07b0*/  IMAD.X R15, RZ, RZ, R17, P0 ;  /* 0x000000ffff0f7224 */ /* 0x000fc800000e0611 */
[----:B------:R-:W-:-:S04]  /*07c0*/  IMAD.WIDE.U32 R8, R15, R20, RZ ;  /* 0x000000140f087225 */ /* 0x000fc800078e00ff */
[----:B------:R-:W-:-:S04]  /*07d0*/  IMAD.WIDE.U32 R10, P0, R13, R21, R8 ;  /* 0x000000150d0a7225 */ /* 0x000fc80007800008 */
[----:B------:R-:W-:-:S04]  /*07e0*/  IMAD.WIDE.U32 R8, R13, R20, RZ ;  /* 0x000000140d087225 */ /* 0x000fc800078e00ff */
[----:B------:R-:W-:Y:S01]  /*07f0*/  IMAD.X R13, RZ, RZ, RZ, P0 ;  /* 0x000000ffff0d7224 */ /* 0x000fe200000e06ff */
[----:B------:R-:W-:Y:S01]  /*0800*/  IADD3 RZ, P0, R9, R10, RZ ;  /* 0x0000000a09ff7210 */ /* 0x000fe20007f1e0ff */
[----:B------:R-:W-:-:S04]  /*0810*/  IMAD.MOV.U32 R12, RZ, RZ, R11 ;  /* 0x000000ffff0c7224 */ /* 0x000fc800078e000b */
[----:B------:R-:W-:-:S08]  /*0820*/  IMAD.WIDE.U32.X R8, R15, R21, R12, P0 ;  /* 0x000000150f087225 */ /* 0x000fd000000e040c */
.L_x_5:
[-CC-:B------:R-:W-:Y:S01]  /*0830*/  SHF.R.U64 R99, R8, R0.reuse, R9.reuse ;  /* 0x0000000008637219 */ /* 0x180fe20000001209 */
[----:B------:R-:W0:Y:S01]  /*0840*/  LDC R12, c[0x0][0x618] ;  /* 0x00018600ff0c7b82 */ /* 0x000e220000000800 */
[----:B------:R-:W-:Y:S01]  /*0850*/  SHF.R.U32.HI R7, RZ, R0, R9 ;  /* 0x00000000ff077219 */ /* 0x000fe20000011609 */
[----:B------:R-:W-:Y:S01]  /*0860*/  ULDC UR4, c[0x0][0x150] ;  /* 0x0000540000047ab9 */ /* 0x000fe20000000800 */
[----:B------:R-:W-:Y:S02]  /*0870*/  IADD3 R11, P0, RZ, -R99, RZ ;  /* 0x80000063ff0b7210 */ /* 0x000fe40007f1e0ff */
[----:B------:R-:W-:-:S03]  /*0880*/  I2FP.F32.U32 R0, R6 ;  /* 0x0000000600007245 */ /* 0x000fc60000201000 */
[----:B------:R-:W1:Y:S01]  /*0890*/  LDC.64 R30, c[0x0][0x640] ;  /* 0x00019000ff1e7b82 */ /* 0x000e620000000a00 */
[----:B------:R-:W-:Y:S02]  /*08a0*/  IMAD.X R13, RZ, RZ, ~R7, P0 ;  /* 0x000000ffff0d7224 */ /* 0x000fe400000e0e07 */
[----:B------:R-:W-:Y:S01]  /*08b0*/  FMUL R0, R0, UR4 ;  /* 0x0000000400007c20 */ /* 0x000fe20008400000 */
[----:B------:R-:W-:Y:S01]  /*08c0*/  IMAD.WIDE.U32 R8, R11, R22, R16 ;  /* 0x000000160b087225 */ /* 0x000fe200078e0010 */
[----:B------:R-:W-:-:S03]  /*08d0*/  ULDC UR4, c[0x0][0x154] ;  /* 0x0000550000047ab9 */ /* 0x000fc60000000800 */
[----:B------:R-:W-:Y:S01]  /*08e0*/  IMAD R10, R13, R22, RZ ;  /* 0x000000160d0a7224 */ /* 0x000fe200078e02ff */
[----:B------:R-:W2:Y:S01]  /*08f0*/  LDC R7, c[0x0][0x144] ;  /* 0x00005100ff077b82 */ /* 0x000ea20000000800 */
[----:B------:R-:W3:Y:S02]  /*0900*/  F2I.U32.TRUNC.NTZ R0, R0 ;  /* 0x0000000000007305 */ /* 0x000ee4000020f000 */
[----:B------:R-:W-:-:S04]  /*0910*/  IMAD R11, R11, R23, R10 ;  /* 0x000000170b0b7224 */ /* 0x000fc800078e020a */
[----:B------:R-:W-:Y:S01]  /*0920*/  IMAD.IADD R9, R9, 0x1, R11 ;  /* 0x0000000109097824 */ /* 0x000fe200078e020b */
[----:B------:R-:W4:Y:S01]  /*0930*/  LDC R24, c[0x0][0x608] ;  /* 0x00018200ff187b82 */ /* 0x000f220000000800 */
[----:B------:R-:W-:-:S03]  /*0940*/  IMAD.MOV.U32 R11, RZ, RZ, -0x1 ;  /* 0xffffffffff0b7424 */ /* 0x000fc600078e00ff */
[-CC-:B0-----:R-:W-:Y:S02]  /*0950*/  SHF.R.U64 R22, R8, R12.reuse, R9.reuse ;  /* 0x0000000c08167219 */ /* 0x181fe40000001209 */
[----:B------:R-:W-:Y:S02]  /*0960*/  I2FP.F32.U32 R8, R5 ;  /* 0x0000000500087245 */ /* 0x000fe40000201000 */
[----:B------:R-:W0:Y:S01]  /*0970*/  LDC R28, c[0x0][0x658] ;  /* 0x00019600ff1c7b82 */ /* 0x000e220000000800 */
[----:B-1----:R-:W-:Y:S01]  /*0980*/  ISETP.NE.U32.AND P0, PT, R30, RZ, PT ;  /* 0x000000ff1e00720c */ /* 0x002fe20003f05070 */
[----:B---3--:R-:W-:Y:S02]  /*0990*/  IMAD.MOV R10, RZ, RZ, -R0 ;  /* 0x000000ffff0a7224 */ /* 0x008fe400078e0a00 */
[----:B------:R-:W-:Y:S01]  /*09a0*/  FMUL R8, R8, UR4 ;  /* 0x0000000408087c20 */ /* 0x000fe20008400000 */
[----:B------:R-:W-:Y:S02]  /*09b0*/  SHF.R.U32.HI R9, RZ, R12, R9 ;  /* 0x0000000cff097219 */ /* 0x000fe40000011609 */
[----:B------:R-:W-:Y:S01]  /*09c0*/  ISETP.NE.AND.EX P0, PT, R31, RZ, PT, P0 ;  /* 0x000000ff1f00720c */ /* 0x000fe20003f05300 */
[----:B------:R1:W3:Y:S01]  /*09d0*/  F2I.U32.TRUNC.NTZ R15, R8 ;  /* 0x00000008000f7305 */ /* 0x0002e2000020f000 */
[----:B------:R-:W1:Y:S01]  /*09e0*/  LDC R20, c[0x0][0x148] ;  /* 0x00005200ff147b82 */ /* 0x000e620000000800 */
[----:B--2---:R-:W-:-:S07]  /*09f0*/  IMAD R0, R7, R10, R6 ;  /* 0x0000000a07007224 */ /* 0x004fce00078e0206 */
[----:B------:R-:W2:Y:S01]  /*0a00*/  LDC R26, c[0x0][0x600] ;  /* 0x00018000ff1a7b82 */ /* 0x000ea20000000800 */
[-CC-:B----4-:R-:W-:Y:S02]  /*0a10*/  SHF.R.U64 R32, R22, R24.reuse, R9.reuse ;  /* 0x0000001816207219 */ /* 0x190fe40000001209 */
[----:B------:R-:W-:Y:S01]  /*0a20*/  SHF.R.U32.HI R7, RZ, R24, R9 ;  /* 0x00000018ff077219 */ /* 0x000fe20000011609 */
[----:B------:R-:W-:-:S04]  /*0a30*/  IMAD.MOV.U32 R9, RZ, RZ, 0x1 ;  /* 0x00000001ff097424 */ /* 0x000fc800078e00ff */
[----:B------:R-:W4:Y:S01]  /*0a40*/  LDC R21, c[0x0][0x648] ;  /* 0x00019200ff157b82 */ /* 0x000f220000000800 */
[-C--:B0-----:R-:W-:Y:S02]  /*0a50*/  SHF.L.U32 R6, R11, R28.reuse, RZ ;  /* 0x0000001c0b067219 */ /* 0x081fe400000006ff */
[--C-:B------:R-:W-:Y:S02]  /*0a60*/  SHF.R.U64 R24, R32, R28, R7.reuse ;  /* 0x0000001c20187219 */ /* 0x100fe40000001207 */
[----:B------:R-:W-:Y:S02]  /*0a70*/  LOP3.LUT R13, RZ, R6, RZ, 0x33, !PT ;  /* 0x00000006ff0d7212 */ /* 0x000fe400078e33ff */
[-C--:B------:R-:W-:Y:S01]  /*0a80*/  SHF.R.U32.HI R7, RZ, R28.reuse, R7 ;  /* 0x0000001cff077219 */ /* 0x080fe20000011607 */
[----:B------:R-:W0:Y:S01]  /*0a90*/  LDC R23, c[0x0][0x638] ;  /* 0x00018e00ff177b82 */ /* 0x000e220000000800 */
[----:B------:R-:W-:Y:S01]  /*0aa0*/  SHF.L.U32 R12, R9, R28, RZ ;  /* 0x0000001c090c7219 */ /* 0x000fe200000006ff */
[----:B------:R-:W-:-:S06]  /*0ab0*/  IMAD.MOV.U32 R6, RZ, RZ, R24 ;  /* 0x000000ffff067224 */ /* 0x000fcc00078e0018 */
[----:B------:R-:W0:Y:S01]  /*0ac0*/  LDC R101, c[0x0][0x610] ;  /* 0x00018400ff657b82 */ /* 0x000e220000000800 */
[----:B-1-3--:R-:W-:Y:S05]  /*0ad0*/  @!P0 BRA `(.L_x_6) ;  /* 0x0000000000288947 */ /* 0x00afea0003800000 */
[----:B------:R-:W1:Y:S02]  /*0ae0*/  LDC R11, c[0x0][0x64c] ;  /* 0x00019300ff0b7b82 */ /* 0x000e640000000800 */
[----:B-1----:R-:W-:-:S05]  /*0af0*/  IADD3 R11, P0, R24, R11, RZ ;  /* 0x0000000b180b7210 */ /* 0x002fca0007f1e0ff */
        /* <DEDUP_REMOVED lines=8> */
.L_x_6:
[----:B----4-:R-:W-:Y:S01]  /*0b80*/  SHF.R.U64 R6, R6, R21, R7 ;  /* 0x0000001506067219 */ /* 0x010fe20000001207 */
[----:B--2---:R-:W-:Y:S01]  /*0b90*/  VIADD R7, R26, 0xffffffff ;  /* 0xffffffff1a077836 */ /* 0x004fe20000000000 */
[----:B------:R-:W-:Y:S01]  /*0ba0*/  LOP3.LUT R13, R32, R13, RZ, 0xc0, !PT ;  /* 0x0000000d200d7212 */ /* 0x000fe200078ec0ff */
[----:B------:R-:W-:Y:S02]  /*0bb0*/  IMAD.MOV R15, RZ, RZ, -R15 ;  /* 0x000000ffff0f7224 */ /* 0x000fe400078e0a0f */
[----:B------:R-:W-:Y:S02]  /*0bc0*/  IMAD.MOV R8, RZ, RZ, -R6 ;  /* 0x000000ffff087224 */ /* 0x000fe400078e0a06 */
[----:B------:R-:W-:Y:S01]  /*0bd0*/  IMAD R13, R12, R6, R13 ;  /* 0x000000060c0d7224 */ /* 0x000fe200078e020d */
[----:B------:R-:W-:Y:S01]  /*0be0*/  LOP3.LUT R6, R22, R7, RZ, 0xc0, !PT ;  /* 0x0000000716067212 */ /* 0x000fe200078ec0ff */
[----:B------:R-:W-:Y:S02]  /*0bf0*/  @P3 IMAD R0, R20, R15, R5 ;  /* 0x0000000f14003224 */ /* 0x000fe400078e0205 */
[----:B0-----:R-:W-:-:S02]  /*0c00*/  IMAD R5, R8, R23, R24 ;  /* 0x0000001708057224 */ /* 0x001fc400078e0218 */
[----:B------:R-:W-:Y:S02]  /*0c10*/  IMAD R101, R13, R101, R0 ;  /* 0x000000650d657224 */ /* 0x000fe400078e0200 */
[----:B------:R-:W-:Y:S02]  /*0c20*/  IMAD R6, R5, R26, R6 ;  /* 0x0000001a05067224 */ /* 0x000fe400078e0206 */
[----:B------:R-:W-:-:S03]  /*0c30*/  IMAD.MOV.U32 R0, RZ, RZ, 0x1 ;  /* 0x00000001ff007424 */ /* 0x000fc600078e00ff */
[----:B------:R-:W-:Y:S02]  /*0c40*/  SEL R100, R6, R101, !P3 ;  /* 0x0000006506647207 */ /* 0x000fe40005800000 */
[----:B------:R-:W-:-:S07]  /*0c50*/  SEL R101, R101, R6, !P3 ;  /* 0x0000000665657207 */ /* 0x000fce0005800000 */
.L_x_4:
[----:B------:R-:W-:-:S08]  /*0c60*/  NOP ;  /* 0x0000000000007918 */ /* 0x000fd00000000000 */
[----:B------:R-:W0:Y:S02]  /*0c70*/  USETMAXREG.TRY_ALLOC.CTAPOOL UP0, 0xe8 ;  /* 0x000000e8000079c8 */ /* 0x000e240008000600 */
[----:B0-----:R-:W-:-:S13]  /*0c80*/  PLOP3.LUT P0, PT, PT, PT, UP0, 0x80, 0x0 ;  /* 0x000000000000781c */ /* 0x001fda0003f0f008 */
[----:B------:R-:W-:Y:S05]  /*0c90*/  @!P0 BRA `(.L_x_4) ;  /* 0xfffffffc00f08947 */ /* 0x000fea000383ffff */
[----:B------:R-:W-:Y:S01]  /*0ca0*/  ULDC.64 UR4, c[0x0][0x598] ;  /* 0x0001660000047ab9 */ /* 0x000fe20000000a00 */
[----:B------:R-:W-:Y:S01]  /*0cb0*/  ULDC.64 UR36, c[0x0][0x208] ;  /* 0x0000820000247ab9 */ /* 0x000fe20000000a00 */
[----:B------:R-:W-:-:S04]  /*0cc0*/  ISETP.NE.U32.AND P0, PT, RZ, UR4, PT ;  /* 0x00000004ff007c0c */ /* 0x000fc8000bf05070 */
[----:B------:R-:W-:-:S13]  /*0cd0*/  ISETP.NE.AND.EX P0, PT, RZ, UR5, PT, P0 ;  /* 0x00000005ff007c0c */ /* 0x000fda000bf05300 */
[----:B------:R-:W-:Y:S05]  /*0ce0*/  @!P0 BRA `(.L_x_7) ;  /* 0x00000000001c8947 */ /* 0x000fea0003800000 */
[----:B------:R-:W0:Y:S02]  /*0cf0*/  LDC.64 R6, c[0x0][0x598] ;  /* 0x00016600ff067b82 */ /* 0x000e240000000a00 */
[----:B0-----:R-:W2:Y:S02]  /*0d00*/  LDG.E.64 R6, desc[UR36][R6.64] ;  /* 0x0000002406067981 */ /* 0x001ea4000c1e1b00 */
[----:B--2---:R-:W-:-:S04]  /*0d10*/  ISETP.NE.U32.AND P0, PT, R6, RZ, PT ;  /* 0x000000ff0600720c */ /* 0x004fc80003f05070 */
[----:B------:R-:W-:-:S13]  /*0d20*/  ISETP.NE.AND.EX P0, PT, R7, RZ, PT, P0 ;  /* 0x000000ff0700720c */ /* 0x000fda0003f05300 */
[----:B------:R-:W-:Y:S05]  /*0d30*/  @!P0 BRA `(.L_x_7) ;  /* 0x0000000000088947 */ /* 0x000fea0003800000 */
[----:B------:R0:W5:Y:S01]  /*0d40*/  LD.E R19, desc[UR36][R6.64] ;  /* 0x0000002406137980 */ /* 0x000162000c101900 */
[----:B------:R-:W-:Y:S05]  /*0d50*/  BRA `(.L_x_8) ;  /* 0x0000000000247947 */ /* 0x000fea0003800000 */
.L_x_7:
[----:B------:R-:W-:Y:S02]  /*0d60*/  ULDC.64 UR4, c[0x0][0x588] ;  /* 0x0001620000047ab9 */ /* 0x000fe40000000a00 */
[----:B------:R-:W-:-:S04]  /*0d70*/  ISETP.NE.U32.AND P0, PT, RZ, UR4, PT ;  /* 0x00000004ff007c0c */ /* 0x000fc8000bf05070 */
[----:B------:R-:W-:-:S13]  /*0d80*/  ISETP.NE.AND.EX P0, PT, RZ, UR5, PT, P0 ;  /* 0x00000005ff007c0c */ /* 0x000fda000bf05300 */
[----:B------:R-:W-:Y:S05]  /*0d90*/  @!P0 BRA `(.L_x_9) ;  /* 0x00000000000c8947 */ /* 0x000fea0003800000 */
[----:B------:R-:W0:Y:S02]  /*0da0*/  LDC.64 R6, c[0x0][0x588] ;  /* 0x00016200ff067b82 */ /* 0x000e240000000a00 */
[----:B0-----:R1:W5:Y:S01]  /*0db0*/  LDG.E R19, desc[UR36][R6.64] ;  /* 0x0000002406137981 */ /* 0x001362000c1e1900 */
[----:B------:R-:W-:Y:S05]  /*0dc0*/  BRA `(.L_x_8) ;  /* 0x0000000000087947 */ /* 0x000fea0003800000 */
.L_x_9:
[----:B------:R-:W-:Y:S02]  /*0dd0*/  ULDC UR4, c[0x0][0x580] ;  /* 0x0001600000047ab9 */ /* 0x000fe40000000800 */
[----:B------:R-:W-:-:S07]  /*0de0*/  IMAD.U32 R19, RZ, RZ, UR4 ;  /* 0x00000004ff137e24 */ /* 0x000fce000f8e00ff */
.L_x_8:
[----:B------:R-:W-:Y:S02]  /*0df0*/  ULDC.64 UR4, c[0x0][0x5a0] ;  /* 0x0001680000047ab9 */ /* 0x000fe40000000a00 */
[----:B------:R-:W-:-:S04]  /*0e00*/  ISETP.NE.U32.AND P0, PT, RZ, UR4, PT ;  /* 0x00000004ff007c0c */ /* 0x000fc8000bf05070 */
[----:B------:R-:W-:-:S13]  /*0e10*/  ISETP.NE.AND.EX P0, PT, RZ, UR5, PT, P0 ;  /* 0x00000005ff007c0c */ /* 0x000fda000bf05300 */
[----:B------:R-:W-:Y:S05]  /*0e20*/  @!P0 BRA `(.L_x_10) ;  /* 0x00000000001c8947 */ /* 0x000fea0003800000 */
[----:B01----:R-:W0:Y:S02]  /*0e30*/  LDC.64 R6, c[0x0][0x5a0] ;  /* 0x00016800ff067b82 */ /* 0x003e240000000a00 */
[----:B0-----:R-:W2:Y:S02]  /*0e40*/  LDG.E.64 R6, desc[UR36][R6.64] ;  /* 0x0000002406067981 */ /* 0x001ea4000c1e1b00 */
[----:B--2---:R-:W-:-:S04]  /*0e50*/  ISETP.NE.U32.AND P0, PT, R6, RZ, PT ;  /* 0x000000ff0600720c */ /* 0x004fc80003f05070 */
[----:B------:R-:W-:-:S13]  /*0e60*/  ISETP.NE.AND.EX P0, PT, R7, RZ, PT, P0 ;  /* 0x000000ff0700720c */ /* 0x000fda0003f05300 */
[----:B------:R-:W-:Y:S05]  /*0e70*/  @!P0 BRA `(.L_x_10) ;  /* 0x0000000000088947 */ /* 0x000fea0003800000 */
[----:B------:R0:W5:Y:S01]  /*0e80*/  LD.E R88, desc[UR36][R6.64] ;  /* 0x0000002406587980 */ /* 0x000162000c101900 */
[----:B------:R-:W-:Y:S05]  /*0e90*/  BRA `(.L_x_11) ;  /* 0x0000000000247947 */ /* 0x000fea0003800000 */
.L_x_10:
[----:B------:R-:W-:Y:S02]  /*0ea0*/  ULDC.64 UR4, c[0x0][0x590] ;  /* 0x0001640000047ab9 */ /* 0x000fe40000000a00 */
[----:B------:R-:W-:-:S04]  /*0eb0*/  ISETP.NE.U32.AND P0, PT, RZ, UR4, PT ;  /* 0x00000004ff007c0c */ /* 0x000fc8000bf05070 */
[----:B------:R-:W-:-:S13]  /*0ec0*/  ISETP.NE.AND.EX P0, PT, RZ, UR5, PT, P0 ;  /* 0x00000005ff007c0c */ /* 0x000fda000bf05300 */
[----:B------:R-:W-:Y:S05]  /*0ed0*/  @!P0 BRA `(.L_x_12) ;  /* 0x00000000000c8947 */ /* 0x000fea0003800000 */
[----:B------:R-:W2:Y:S02]  /*0ee0*/  LDC.64 R88, c[0x0][0x590] ;  /* 0x00016400ff587b82 */ /* 0x000ea40000000a00 */
[----:B--2---:R2:W5:Y:S01]  /*0ef0*/  LDG.E R88, desc[UR36][R88.64] ;  /* 0x0000002458587981 */ /* 0x004562000c1e1900 */
[----:B------:R-:W-:Y:S05]  /*0f00*/  BRA `(.L_x_11) ;  /* 0x0000000000087947 */ /* 0x000fea0003800000 */
.L_x_12:
[----:B------:R-:W-:Y:S02]  /*0f10*/  ULDC UR4, c[0x0][0x584] ;  /* 0x0001610000047ab9 */ /* 0x000fe40000000800 */
[----:B------:R-:W-:-:S07]  /*0f20*/  IMAD.U32 R88, RZ, RZ, UR4 ;  /* 0x00000004ff587e24 */ /* 0x000fce000f8e00ff */
.L_x_11:
[----:B------:R-:W-:-:S13]  /*0f30*/  LOP3.LUT P0, RZ, R0, 0xff, RZ, 0xc0, !PT ;  /* 0x000000ff00ff7812 */ /* 0x000fda000780c0ff */
[----:B------:R-:W-:Y:S05]  /*0f40*/  @!P0 EXIT ;  /* 0x000000000000894d */ /* 0x000fea0003800000 */
[----:B------:R-:W3:Y:S01]  /*0f50*/  LDC R90, c[0x0][0x658] ;  /* 0x00019600ff5a7b82 */ /* 0x000ee20000000800 */
[----:B------:R-:W-:Y:S01]  /*0f60*/  ULDC.64 UR6, c[0x0][0x288] ;  /* 0x0000a20000067ab9 */ /* 0x000fe20000000a00 */
[----:B------:R-:W-:Y:S01]  /*0f70*/  LOP3.LUT R14, R14, 0x1, RZ, 0xc0, !PT ;  /* 0x000000010e0e7812 */ /* 0x000fe200078ec0ff */
[----:B------:R-:W-:Y:S01]  /*0f80*/  UIADD3 UR4, UR7, 0x3f, URZ ;  /* 0x0000003f07047890 */ /* 0x000fe2000fffe03f */
[----:B------:R-:W-:Y:S01]  /*0f90*/  SHF.R.U32.HI R0, RZ, 0x2, R3 ;  /* 0x00000002ff007819 */ /* 0x000fe20000011603 */
[----:B01----:R-:W-:Y:S01]  /*0fa0*/  IMAD.MOV.U32 R7, RZ, RZ, -0x1 ;  /* 0xffffffffff077424 */ /* 0x003fe200078e00ff */
[----:B------:R-:W-:Y:S01]  /*0fb0*/  SHF.R.U32.HI R4, RZ, 0x1, R4 ;  /* 0x00000001ff047819 */ /* 0x000fe20000011604 */
[----:B------:R-:W-:Y:S01]  /*0fc0*/  USHF.R.S32.HI UR5, URZ, 0x1f, UR4 ;  /* 0x0000001f3f057899 */ /* 0x000fe20008011404 */
[----:B------:R-:W0:Y:S01]  /*0fd0*/  LDC.64 R92, c[0x0][0x5c8] ;  /* 0x00017200ff5c7b82 */ /* 0x000e220000000a00 */
[----:B------:R-:W-:Y:S01]  /*0fe0*/  IMAD.SHL.U32 R5, R14, 0x40, RZ ;  /* 0x000000400e057824 */ /* 0x000fe200078e00ff */
[----:B------:R-:W-:Y:S01]  /*0ff0*/  LOP3.LUT R0, R0, 0x7, RZ, 0xc0, !PT ;  /* 0x0000000700007812 */ /* 0x000fe200078ec0ff */
[----:B------:R-:W-:Y:S01]  /*1000*/  ULEA.HI UR5, UR5, UR4, URZ, 0x6 ;  /* 0x0000000405057291 */ /* 0x000fe2000f8f303f */
[----:B------:R-:W-:Y:S01]  /*1010*/  LOP3.LUT R23, R4, 0x30, RZ, 0xc0, !PT ;  /* 0x0000003004177812 */ /* 0x000fe200078ec0ff */
[----:B------:R-:W-:Y:S01]  /*1020*/  IMAD.MOV.U32 R9, RZ, RZ, 0x1 ;  /* 0x00000001ff097424 */ /* 0x000fe200078e00ff */
[--C-:B------:R-:W-:Y:S01]  /*1030*/  LOP3.LUT R22, R5, 0x40, R0.reuse, 0xe2, !PT ;  /* 0x0000004005167812 */ /* 0x100fe200078ee200 */
[----:B------:R-:W-:Y:S01]  /*1040*/  USHF.R.S32.HI UR43, URZ, 0x6, UR5 ;  /* 0x000000063f2b7899 */ /* 0x000fe20008011405 */
[----:B------:R-:W1:Y:S01]  /*1050*/  LDC R95, c[0x0][0x600] ;  /* 0x00018000ff5f7b82 */ /* 0x000e620000000800 */
[-C--:B------:R-:W-:Y:S01]  /*1060*/  IADD3 R5, RZ, -R23.reuse, -R0 ;  /* 0x80000017ff057210 */ /* 0x080fe20007ffe800 */
[----:B------:R-:W-:Y:S01]  /*1070*/  IMAD.U32 R6, RZ, RZ, UR6 ;  /* 0x00000006ff067e24 */ /* 0x000fe2000f8e00ff */
[C---:B--2---:R-:W-:Y:S01]  /*1080*/  LOP3.LUT R89, R3.reuse, 0x3, RZ, 0xc0, !PT ;  /* 0x0000000303597812 */ /* 0x044fe200078ec0ff */
[----:B------:R-:W-:Y:S01]  /*1090*/  UISETP.LT.AND UP0, UPT, UR43, 0x1, UPT ;  /* 0x000000012b00788c */ /* 0x000fe2000bf01270 */
[----:B------:R-:W-:Y:S01]  /*10a0*/  LOP3.LUT R94, R3, 0x80, RZ, 0xc0, !PT ;  /* 0x00000080035e7812 */ /* 0x000fe200078ec0ff */
[----:B------:R-:W-:Y:S01]  /*10b0*/  IMAD R5, R14, -0x40, R5 ;  /* 0xffffffc00e057824 */ /* 0x000fe200078e0205 */
[----:B------:R-:W-:Y:S01]  /*10c0*/  ULDC UR4, c[0x0][0x284] ;  /* 0x0000a10000047ab9 */ /* 0x000fe20000000800 */
[-C--:B---3--:R-:W-:Y:S01]  /*10d0*/  SHF.L.U32 R7, R7, R90.reuse, RZ ;  /* 0x0000005a07077219 */ /* 0x088fe200000006ff */
[----:B------:R-:W-:Y:S01]  /*10e0*/  USEL UR44, UR43, 0x1, UP0 ;  /* 0x000000012b2c7887 */ /* 0x000fe20008000000 */
[----:B------:R-:W-:Y:S01]  /*10f0*/  LOP3.LUT R22, R22, R23, RZ, 0xfc, !PT ;  /* 0x0000001716167212 */ /* 0x000fe200078efcff */
[----:B------:R-:W-:Y:S01]  /*1100*/  IMAD R89, R89, -0x2, R6 ;  /* 0xfffffffe59597824 */ /* 0x000fe200078e0206 */
[----:B------:R-:W-:Y:S01]  /*1110*/  SHF.L.U32 R90, R9, R90, RZ ;  /* 0x0000005a095a7219 */ /* 0x000fe200000006ff */
[----:B------:R-:W-:Y:S01]  /*1120*/  VIADD R97, R5, UR4 ;  /* 0x0000000405617c36 */ /* 0x000fe20008000000 */
[----:B------:R-:W-:Y:S01]  /*1130*/  LOP3.LUT R98, R18, 0x1, RZ, 0xfc, !PT ;  /* 0x0000000112627812 */ /* 0x000fe200078efcff */
[----:B------:R-:W-:Y:S01]  /*1140*/  IMAD.MOV.U32 R23, RZ, RZ, RZ ;  /* 0x000000ffff177224 */ /* 0x000fe200078e00ff */
[C---:B0-----:R-:W-:Y:S01]  /*1150*/  SHF.L.U64.HI R91, R92.reuse, 0x3, R93 ;  /* 0x000000035c5b7819 */ /* 0x041fe2000001025d */
[----:B------:R-:W-:Y:S01]  /*1160*/  IMAD.SHL.U32 R92, R92, 0x8, RZ ;  /* 0x000000085c5c7824 */ /* 0x000fe200078e00ff */
[----:B------:R-:W-:Y:S01]  /*1170*/  SHF.R.U32.HI R94, RZ, 0x7, R94 ;  /* 0x00000007ff5e7819 */ /* 0x000fe2000001165e */
[----:B------:R-:W-:Y:S01]  /*1180*/  IMAD.SHL.U32 R93, R3, 0x2, RZ ;  /* 0x00000002035d7824 */ /* 0x000fe200078e00ff */
[----:B------:R-:W-:Y:S01]  /*1190*/  LOP3.LUT R96, RZ, R7, RZ, 0x33, !PT ;  /* 0x00000007ff607212 */ /* 0x000fe200078e33ff */
[----:B------:R-:W-:Y:S01]  /*11a0*/  UIADD3 UR44, UR43, -UR44, URZ ;  /* 0x8000002c2b2c7290 */ /* 0x000fe2000fffe03f */
[----:B------:R-:W-:Y:S01]  /*11b0*/  UMOV UR40, URZ ;  /* 0x0000003f00287c82 */ /* 0x000fe20008000000 */
[----:B-1----:R-:W-:Y:S01]  /*11c0*/  VIADD R95, R95, 0xffffffff ;  /* 0xffffffff5f5f7836 */ /* 0x002fe20000000000 */
[----:B------:R-:W-:-:S09]  /*11d0*/  UMOV UR42, URZ ;  /* 0x0000003f002a7c82 */ /* 0x000fd20008000000 */
.L_x_158:
[----:B0-----:R-:W0:Y:S01]  /*11e0*/  SHFL.IDX PT, R0, R94, RZ, 0x1f ;  /* 0x00001fff5e007589 */ /* 0x001e2200000e0000 */
[----:B-1----:R-:W1:Y:S01]  /*11f0*/  S2UR UR7, SR_CgaCtaId ;  /* 0x00000000000779c3 */ /* 0x002e620000008800 */
[----:B------:R-:W-:Y:S01]  /*1200*/  UMOV UR6, 0x400 ;  /* 0x0000040000067882 */ /* 0x000fe20000000000 */
[----:B0-----:R-:W-:Y:S01]  /*1210*/  R2UR UR4, R0 ;  /* 0x00000000000472ca */ /* 0x001fe200000e0000 */
[----:B-1----:R-:W-:-:S12]  /*1220*/  ULEA UR46, UR7, UR6, 0x18 ;  /* 0x00000006072e7291 */ /* 0x002fd8000f8ec03f */
[----:B------:R-:W-:-:S04]  /*1230*/  ULEA.HI UR5, UR4, UR4, URZ, 0x1 ;  /* 0x0000000404057291 */ /* 0x000fc8000f8f083f */
[----:B------:R-:W-:-:S04]  /*1240*/  ULOP3.LUT UR5, UR5, 0x7fffe, URZ, 0xc0, !UPT ;  /* 0x0007fffe05057892 */ /* 0x000fc8000f8ec03f */
[----:B------:R-:W-:-:S03]  /*1250*/  UIADD3 UR5, UR4, -UR5, URZ ;  /* 0x8000000504057290 */ /* 0x000fc6000fffe03f */
[----:B------:R-:W-:Y:S01]  /*1260*/  ULDC UR4, c[0x0][0x28c] ;  /* 0x0000a30000047ab9 */ /* 0x000fe20000000800 */
[----:B------:R-:W-:Y:S01]  /*1270*/  ULEA UR5, UR5, UR46, 0xd ;  /* 0x0000002e05057291 */ /* 0x000fe2000f8e683f */
[----:B------:R-:W-:-:S03]  /*1280*/  ISETP.LT.AND P0, PT, RZ, UR4, PT ;  /* 0x00000004ff007c0c */ /* 0x000fc6000bf01270 */
[----:B------:R-:W-:-:S04]  /*1290*/  UIADD3 UR5, UR5, 0x100, URZ ;  /* 0x0000010005057890 */ /* 0x000fc8000fffe03f */
[----:B------:R-:W-:-:S04]  /*12a0*/  USHF.R.U32.HI UR5, URZ, 0x4, UR5 ;  /* 0x000000043f057899 */ /* 0x000fc80008011605 */
[----:B------:R-:W-:-:S04]  /*12b0*/  ULOP3.LUT UR5, UR5, 0x3fff, URZ, 0xc0, !UPT ;  /* 0x00003fff05057892 */ /* 0x000fc8000f8ec03f */
[----:B------:R-:W-:Y:S01]  /*12c0*/  ULOP3.LUT UR45, UR5, 0x10000, URZ, 0xfc, !UPT ;  /* 0x00010000052d7892 */ /* 0x000fe2000f8efc3f */
[----:B---345:R-:W-:Y:S11]  /*12d0*/  @P0 BRA `(.L_x_13) ;  /* 0x0000000000400947 */ /* 0x038ff60003800000 */
[----:B------:R-:W-:Y:S01]  /*12e0*/  MOV R0, 0x0 ;  /* 0x0000000000007802 */ /* 0x000fe20000000f00 */
[----:B------:R-:W-:Y:S01]  /*12f0*/  ULDC.64 UR4, c[0x4][0x68] ;  /* 0x01001a0000047ab9 */ /* 0x000fe20000000a00 */
[----:B------:R-:W-:Y:S01]  /*1300*/  ULDC.64 UR6, c[0x4][0x8] ;  /* 0x0100020000067ab9 */ /* 0x000fe20000000a00 */
[----:B------:R-:W-:Y:S01]  /*1310*/  IMAD.U32 R4, RZ, RZ, UR4 ;  /* 0x00000004ff047e24 */ /* 0x000fe2000f8e00ff */
[----:B------:R0:W1:Y:S01]  /*1320*/  LDC.64 R14, c[0x4][R0] ;  /* 0x01000000000e7b82 */ /* 0x0000620000000a00 */
[----:B------:R-:W-:Y:S01]  /*1330*/  IMAD.U32 R5, RZ, RZ, UR5 ;  /* 0x00000005ff057e24 */ /* 0x000fe2000f8e00ff */
[----:B------:R-:W-:Y:S01]  /*1340*/  ULDC.64 UR4, c[0x4][0x70] ;  /* 0x01001c0000047ab9 */ /* 0x000fe20000000a00 */
[----:B------:R-:W-:Y:S02]  /*1350*/  IMAD.U32 R10, RZ, RZ, UR6 ;  /* 0x00000006ff0a7e24 */ /* 0x000fe4000f8e00ff */
[----:B------:R-:W-:Y:S02]  /*1360*/  IMAD.U32 R6, RZ, RZ, UR4 ;  /* 0x00000004ff067e24 */ /* 0x000fe4000f8e00ff */
[----:B------:R-:W-:-:S02]  /*1370*/  IMAD.U32 R7, RZ, RZ, UR5 ;  /* 0x00000005ff077e24 */ /* 0x000fc4000f8e00ff */
[----:B------:R-:W-:Y:S02]  /*1380*/  IMAD.U32 R11, RZ, RZ, UR7 ;  /* 0x00000007ff0b7e24 */ /* 0x000fe4000f8e00ff */
[----:B------:R-:W-:Y:S02]  /*1390*/  IMAD.MOV.U32 R8, RZ, RZ, 0x1e1 ;  /* 0x000001e1ff087424 */ /* 0x000fe400078e00ff */
[----:B------:R-:W-:Y:S02]  /*13a0*/  IMAD.MOV.U32 R12, RZ, RZ, 0x1 ;  /* 0x00000001ff0c7424 */ /* 0x000fe400078e00ff */
[----:B0-----:R-:W-:-:S07]  /*13b0*/  IMAD.MOV.U32 R13, RZ, RZ, RZ ;  /* 0x000000ffff0d7224 */ /* 0x001fce00078e00ff */
[----:B------:R-:W-:-:S07]  /*13c0*/  LEPC R20, `(.L_x_13) ;  /* 0x000000001014794e */ /* 0x000fce0000000000 */
[----:B-1---5:R-:W-:Y:S05]  /*13d0*/  CALL.ABS.NOINC R14 ;  /* 0x000000000e007343 */ /* 0x022fea0003c00000 */
.L_x_13:
[----:B------:R-:W-:-:S13]  /*13e0*/  ISETP.NE.AND P0, PT, R98, 0x3, PT ;  /* 0x000000036200780c */ /* 0x000fda0003f05270 */
[----:B------:R-:W-:Y:S05]  /*13f0*/  @!P0 BRA `(.L_x_14) ;  /* 0x0000000000048947 */ /* 0x000fea0003800000 */
[----:B------:R-:W-:Y:S01]  /*1400*/  BPT.TRAP 0x1 ;  /* 0x000000040000795c */ /* 0x000fe20000300000 */
.L_x_14:
[----:B------:R-:W-:Y:S02]  /*1410*/  IMAD.U32 R3, RZ, RZ, UR42 ;  /* 0x0000002aff037e24 */ /* 0x000fe4000f8e00ff */
[----:B------:R-:W-:-:S03]  /*1420*/  IMAD.U32 R0, RZ, RZ, UR40 ;  /* 0x00000028ff007e24 */ /* 0x000fc6000f8e00ff */
[----:B------:R-:W-:Y:S02]  /*1430*/  LEA R3, R3, UR46, 0x3 ;  /* 0x0000002e03037c11 */ /* 0x000fe4000f8e18ff */
[----:B------:R-:W-:-:S04]  /*1440*/  SHF.L.U32 R0, R0, 0x1f, RZ ;  /* 0x0000001f00007819 */ /* 0x000fc800000006ff */
[----:B------:R0:W1:Y:S01]  /*1450*/  SYNCS.PHASECHK.TRANS64.TRYWAIT P1, [R3+URZ], R0 ;  /* 0x00000000030075a7 */ /* 0x000062000802017f */
[----:B------:R-:W-:Y:S05]  /*1460*/  @!P0 BRA `(.L_x_15) ;  /* 0x0000000000048947 */ /* 0x000fea0003800000 */
[----:B------:R-:W-:Y:S01]  /*1470*/  BPT.TRAP 0x1 ;  /* 0x000000040000795c */ /* 0x000fe20000300000 */
.L_x_15:
[----:B------:R-:W-:-:S05]  /*1480*/  IMAD.U32 R4, RZ, RZ, UR44 ;  /* 0x0000002cff047e24 */ /* 0x000fca000f8e00ff */
[----:B------:R-:W-:Y:S01]  /*1490*/  ISETP.GE.AND P2, PT, R4, 0x1, PT ;  /* 0x000000010400780c */ /* 0x000fe20003f46270 */
[----:B-1----:R-:W-:-:S12]  /*14a0*/  @P1 BRA `(.L_x_16) ;  /* 0x0000000000081947 */ /* 0x002fd80003800000 */
[----:B------:R-:W1:Y:S02]  /*14b0*/  SYNCS.PHASECHK.TRANS64.TRYWAIT P1, [R3+URZ], R0 ;  /* 0x00000000030075a7 */ /* 0x000e64000802017f */
[----:B-1----:R-:W-:Y:S05]  /*14c0*/  @!P1 BRA `(.L_x_17) ;  /* 0x0000006800a89947 */ /* 0x002fea0003800000 */
.L_x_16:
[----:B------:R-:W-:Y:S05]  /*14d0*/  WARPSYNC.ALL ;  /* 0x0000000000007948 */ /* 0x000fea0003800000 */
[----:B------:R-:W-:Y:S01]  /*14e0*/  UIADD3 UR4, UR46, 0x28100, URZ ;  /* 0x000281002e047890 */ /* 0x000fe2000fffe03f */
[----:B------:R-:W-:Y:S01]  /*14f0*/  WARPGROUP.ARRIVE ;  /* 0x00000000000079c5 */ /* 0x000fe20000000000 */
[----:B------:R-:W-:Y:S02]  /*1500*/  ULEA UR5, UR42, UR45, 0xb ;  /* 0x0000002d2a057291 */ /* 0x000fe4000f8e583f */
[----:B------:R-:W-:Y:S01]  /*1510*/  USHF.R.U32.HI UR4, URZ, 0x4, UR4 ;  /* 0x000000043f047899 */ /* 0x000fe20008011604 */
[----:B------:R-:W-:Y:S01]  /*1520*/  UMOV UR9, 0x40000040 ;  /* 0x4000004000097882 */ /* 0x000fe20000000000 */
[----:B------:R-:W-:-:S02]  /*1530*/  UMOV UR11, 0x40000040 ;  /* 0x40000040000b7882 */ /* 0x000fc40000000000 */
[----:B------:R-:W-:Y:S01]  /*1540*/  ULOP3.LUT UR4, UR4, 0x3fff, URZ, 0xc0, !UPT ;  /* 0x00003fff04047892 */ /* 0x000fe2000f8ec03f */
[----:B------:R-:W-:-:S03]  /*1550*/  UMOV UR8, UR5 ;  /* 0x0000000500087c82 */ /* 0x000fc60008000000 */
[----:B------:R-:W-:-:S04]  /*1560*/  ULOP3.LUT UR4, UR4, 0x10000, URZ, 0xfc, !UPT ;  /* 0x0001000004047892 */ /* 0x000fc8000f8efc3f */
[----:B------:R-:W-:-:S07]  /*1570*/  ULEA UR6, UR42, UR4, 0xb ;  /* 0x000000042a067291 */ /* 0x000fce000f8e583f */
[----:B------:R-:W-:Y:S02]  /*1580*/  UMOV UR10, UR6 ;  /* 0x00000006000a7c82 */ /* 0x000fe40008000000 */
[----:B------:R-:W-:Y:S01]  /*1590*/  HGMMA.64x128x8.F32.TF32 R24, gdesc[UR8], RZ, !UPT, gsb0 ;  /* 0x05e00000081879f0 */ /* 0x000fe2000c0028ff */
[----:B------:R-:W-:Y:S02]  /*15a0*/  UIADD3 UR8, UR5, 0x2, URZ ;  /* 0x0000000205087890 */ /* 0x000fe4000fffe03f */
[----:B------:R-:W-:Y:S01]  /*15b0*/  UIADD3 UR10, UR6, 0x2, URZ ;  /* 0x00000002060a7890 */ /* 0x000fe2000fffe03f */
[----:B------:R-:W-:Y:S01]  /*15c0*/  UMOV UR9, 0x40000040 ;  /* 0x4000004000097882 */ /* 0x000fe20000000000 */
[----:B------:R-:W-:Y:S01]  /*15d0*/  UMOV UR11, 0x40000040 ;  /* 0x40000040000b7882 */ /* 0x000fe20000000000 */
[----:B------:R-:W-:Y:S02]  /*15e0*/  WARPGROUP.DEPBAR.LE gsb0, 0x0 ;  /* 0x00008000000079c5 */ /* 0x000fe40000010000 */
[----:B------:R-:W-:-:S06]  /*15f0*/  WARPGROUP.ARRIVE ;  /* 0x00000000000079c5 */ /* 0x000fcc0000000000 */
[----:B------:R-:W-:Y:S01]  /*1600*/  HGMMA.64x128x8.F32.TF32 R24, gdesc[UR8], R24, gsb0 ;  /* 0x05e00000081879f0 */ /* 0x000fe20008002818 */
        /* <DEDUP_REMOVED lines=41> */
[----:B------:R-:W-:Y:S03]  /*18a0*/  HGMMA.64x128x8.F32.TF32 R24, gdesc[UR8], R24, gsb0 ;  /* 0x05e00000081879f0 */ /* 0x000fe60008002818 */
[----:B------:R-:W-:Y:S02]  /*18b0*/  WARPGROUP.DEPBAR.LE gsb0, 0x0 ;  /* 0x00008000000079c5 */ /* 0x000fe40000010000 */
[----:B------:R-:W-:Y:S05]  /*18c0*/  @!P2 BRA `(.L_x_18) ;  /* 0x00000004008ca947 */ /* 0x000fea0003800000 */
[----:B------:R-:W-:Y:S01]  /*18d0*/  UIADD3 UR5, UR42, 0x1, URZ ;  /* 0x000000012a057890 */ /* 0x000fe2000fffe03f */
[----:B01----:R-:W-:-:S03]  /*18e0*/  IMAD.U32 R0, RZ, RZ, UR44 ;  /* 0x0000002cff007e24 */ /* 0x003fc6000f8e00ff */
[----:B------:R-:W-:-:S04]  /*18f0*/  UISETP.NE.AND UP0, UPT, UR5, 0x5, UPT ;  /* 0x000000050500788c */ /* 0x000fc8000bf05270 */
[----:B------:R-:W-:Y:S02]  /*1900*/  USEL UR6, URZ, 0x1, UP0 ;  /* 0x000000013f067887 */ /* 0x000fe40008000000 */
[----:B------:R-:W-:Y:S02]  /*1910*/  USEL UR5, UR5, URZ, UP0 ;  /* 0x0000003f05057287 */ /* 0x000fe40008000000 */
[----:B------:R-:W-:-:S06]  /*1920*/  ULOP3.LUT UR6, UR40, UR6, URZ, 0x3c, !UPT ;  /* 0x0000000628067292 */ /* 0x000fcc000f8e3c3f */
[----:B------:R-:W-:Y:S01]  /*1930*/  IMAD.U32 R5, RZ, RZ, UR6 ;  /* 0x00000006ff057e24 */ /* 0x000fe2000f8e00ff */
[----:B------:R-:W-:-:S06]  /*1940*/  UMOV UR6, UR42 ;  /* 0x0000002a00067c82 */ /* 0x000fcc0008000000 */
.L_x_25:
[----:B01----:R-:W-:Y:S05]  /*1950*/  @!P0 BRA `(.L_x_19) ;  /* 0x0000000000048947 */ /* 0x003fea0003800000 */
[----:B------:R-:W-:Y:S01]  /*1960*/  BPT.TRAP 0x1 ;  /* 0x000000040000795c */ /* 0x000fe20000300000 */
.L_x_19:
[----:B------:R-:W0:Y:S01]  /*1970*/  S2UR UR8, SR_CgaCtaId ;  /* 0x00000000000879c3 */ /* 0x000e220000008800 */
[----:B------:R-:W-:Y:S01]  /*1980*/  UMOV UR7, 0x400 ;  /* 0x0000040000077882 */ /* 0x000fe20000000000 */
[----:B------:R-:W-:Y:S01]  /*1990*/  SHF.L.U32 R3, R5, 0x1f, RZ ;  /* 0x0000001f05037819 */ /* 0x000fe200000006ff */
[----:B0-----:R-:W-:-:S04]  /*19a0*/  ULEA UR7, UR8, UR7, 0x18 ;  /* 0x0000000708077291 */ /* 0x001fc8000f8ec03f */
[----:B------:R-:W-:-:S09]  /*19b0*/  ULEA UR8, UR5, UR7, 0x3 ;  /* 0x0000000705087291 */ /* 0x000fd2000f8e183f */
[----:B------:R0:W1:Y:S01]  /*19c0*/  SYNCS.PHASECHK.TRANS64.TRYWAIT P1, [UR8], R3 ;  /* 0x00000003ff0075a7 */ /* 0x0000620008020148 */
[----:B------:R-:W-:Y:S05]  /*19d0*/  @!P0 BRA `(.L_x_20) ;  /* 0x0000000000048947 */ /* 0x000fea0003800000 */
[----:B------:R-:W-:Y:S01]  /*19e0*/  BPT.TRAP 0x1 ;  /* 0x000000040000795c */ /* 0x000fe20000300000 */
.L_x_20:
[----:B-1----:R-:W-:Y:S05]  /*19f0*/  @P1 BRA `(.L_x_21) ;  /* 0x0000000000081947 */ /* 0x002fea0003800000 */
[----:B------:R-:W1:Y:S02]  /*1a00*/  SYNCS.PHASECHK.TRANS64.TRYWAIT P1, [UR8], R3 ;  /* 0x00000003ff0075a7 */ /* 0x000e640008020148 */
[----:B-1----:R-:W-:Y:S05]  /*1a10*/  @!P1 BRA `(.L_x_22) ;  /* 0x0000006400689947 */ /* 0x002fea0003800000 */
.L_x_21:
[----:B------:R-:W-:Y:S01]  /*1a20*/  ULEA UR12, UR5, UR45, 0xb ;  /* 0x0000002d050c7291 */ /* 0x000fe2000f8e583f */
[----:B------:R-:W-:Y:S01]  /*1a30*/  WARPGROUP.ARRIVE ;  /* 0x00000000000079c5 */ /* 0x000fe20000000000 */
[----:B------:R-:W-:Y:S01]  /*1a40*/  ULEA UR13, UR5, UR4, 0xb ;  /* 0x00000004050d7291 */ /* 0x000fe2000f8e583f */
[----:B------:R-:W-:Y:S01]  /*1a50*/  UMOV UR9, 0x40000040 ;  /* 0x4000004000097882 */ /* 0x000fe20000000000 */
[----:B------:R-:W-:-:S03]  /*1a60*/  UMOV UR11, 0x40000040 ;  /* 0x40000040000b7882 */ /* 0x000fc60000000000 */
[----:B------:R-:W-:Y:S02]  /*1a70*/  UMOV UR8, UR12 ;  /* 0x0000000c00087c82 */ /* 0x000fe40008000000 */
[----:B------:R-:W-:Y:S02]  /*1a80*/  UMOV UR10, UR13 ;  /* 0x0000000d000a7c82 */ /* 0x000fe40008000000 */
[----:B------:R-:W-:Y:S01]  /*1a90*/  HGMMA.64x128x8.F32.TF32 R24, gdesc[UR8], R24, gsb0 ;  /* 0x05e00000081879f0 */ /* 0x000fe20008002818 */
[----:B------:R-:W-:Y:S02]  /*1aa0*/  UIADD3 UR8, UR12, 0x2, URZ ;  /* 0x000000020c087890 */ /* 0x000fe4000fffe03f */
[----:B------:R-:W-:Y:S01]  /*1ab0*/  UIADD3 UR10, UR13, 0x2, URZ ;  /* 0x000000020d0a7890 */ /* 0x000fe2000fffe03f */
[----:B------:R-:W-:Y:S01]  /*1ac0*/  UMOV UR9, 0x40000040 ;  /* 0x4000004000097882 */ /* 0x000fe20000000000 */
[----:B------:R-:W-:Y:S01]  /*1ad0*/  UMOV UR11, 0x40000040 ;  /* 0x40000040000b7882 */ /* 0x000fe20000000000 */
[----:B------:R-:W-:-:S02]  /*1ae0*/  WARPGROUP.DEPBAR.LE gsb0, 0x0 ;  /* 0x00008000000079c5 */ /* 0x000fc40000010000 */
        /* <DEDUP_REMOVED lines=46> */
[----:B------:R-:W-:Y:S01]  /*1dd0*/  BPT.TRAP 0x1 ;  /* 0x000000040000795c */ /* 0x000fe20000300000 */
.L_x_23:
[----:B------:R-:W-:Y:S01]  /*1de0*/  ULEA UR7, UR6, UR7, 0x3 ;  /* 0x0000000706077291 */ /* 0x000fe2000f8e183f */
[----:B------:R-:W-:-:S03]  /*1df0*/  ISETP.GT.U32.AND P1, PT, R18, 0x1, PT ;  /* 0x000000011200780c */ /* 0x000fc60003f24070 */
[----:B------:R-:W-:-:S04]  /*1e00*/  UIADD3 UR7, UR7, 0x28, URZ ;  /* 0x0000002807077890 */ /* 0x000fc8000fffe03f */
[----:B------:R-:W-:-:S09]  /*1e10*/  UPRMT UR7, URZ, 0x654, UR7 ;  /* 0x000006543f077896 */ /* 0x000fd20008000007 */
[----:B------:R-:W-:Y:S01]  /*1e20*/  SYNCS.ARRIVE.TRANS64.RED.A1T0 RZ, [UR7], RZ ;  /* 0x000000ffffff79a7 */ /* 0x000fe20008100407 */
[----:B------:R-:W-:Y:S05]  /*1e30*/  @P1 BRA `(.L_x_24) ;  /* 0x0000000000041947 */ /* 0x000fea0003800000 */
[----:B------:R-:W-:Y:S01]  /*1e40*/  BPT.TRAP 0x1 ;  /* 0x000000040000795c */ /* 0x000fe20000300000 */
.L_x_24:
[----:B------:R-:W-:Y:S01]  /*1e50*/  UIADD3 UR5, UR5, 0x1, URZ ;  /* 0x0000000105057890 */ /* 0x000fe2000fffe03f */
[C---:B------:R-:W-:Y:S01]  /*1e60*/  ISETP.GT.AND P1, PT, R0.reuse, 0x1, PT ;  /* 0x000000010000780c */ /* 0x040fe20003f24270 */
[----:B------:R-:W-:Y:S01]  /*1e70*/  UIADD3 UR6, UR6, 0x1, URZ ;  /* 0x0000000106067890 */ /* 0x000fe2000fffe03f */
[----:B------:R-:W-:Y:S01]  /*1e80*/  VIADD R0, R0, 0xffffffff ;  /* 0xffffffff00007836 */ /* 0x000fe20000000000 */
[----:B------:R-:W-:Y:S02]  /*1e90*/  UISETP.NE.AND UP0, UPT, UR5, 0x5, UPT ;  /* 0x000000050500788c */ /* 0x000fe4000bf05270 */
[----:B------:R-:W-:Y:S02]  /*1ea0*/  UISETP.NE.AND UP1, UPT, UR6, 0x5, UPT ;  /* 0x000000050600788c */ /* 0x000fe4000bf25270 */
[----:B------:R-:W-:Y:S02]  /*1eb0*/  USEL UR7, URZ, 0x1, UP0 ;  /* 0x000000013f077887 */ /* 0x000fe40008000000 */
[----:B------:R-:W-:-:S02]  /*1ec0*/  USEL UR5, UR5, URZ, UP0 ;  /* 0x0000003f05057287 */ /* 0x000fc40008000000 */
[----:B------:R-:W-:Y:S02]  /*1ed0*/  USEL UR6, UR6, URZ, UP1 ;  /* 0x0000003f06067287 */ /* 0x000fe40008800000 */
[----:B------:R-:W-:Y:S01]  /*1ee0*/  LOP3.LUT R5, R5, UR7, RZ, 0x3c, !PT ;  /* 0x0000000705057c12 */ /* 0x000fe2000f8e3cff */
[----:B------:R-:W-:Y:S09]  /*1ef0*/  @P1 BRA `(.L_x_25) ;  /* 0xfffffff800941947 */ /* 0x000ff2000383ffff */
.L_x_18:
[----:B01----:R-:W0:Y:S02]  /*1f00*/  LDC R0, c[0x0][0x28c] ;  /* 0x0000a300ff007b82 */ /* 0x003e240000000800 */
[----:B0-----:R-:W-:-:S13]  /*1f10*/  ISETP.GE.AND P1, PT, R0, 0x1, PT ;  /* 0x000000010000780c */ /* 0x001fda0003f26270 */
[----:B------:R-:W-:Y:S05]  /*1f20*/  @!P1 BRA `(.L_x_26) ;  /* 0x0000000000409947 */ /* 0x000fea0003800000 */
[----:B------:R-:W-:Y:S05]  /*1f30*/  @!P0 BRA `(.L_x_27) ;  /* 0x0000000000048947 */ /* 0x000fea0003800000 */
[----:B------:R-:W-:Y:S01]  /*1f40*/  BPT.TRAP 0x1 ;  /* 0x000000040000795c */ /* 0x000fe20000300000 */
.L_x_27:
[----:B------:R-:W0:Y:S01]  /*1f50*/  S2UR UR7, SR_CgaCtaId ;  /* 0x00000000000779c3 */ /* 0x000e220000008800 */
[----:B------:R-:W-:Y:S01]  /*1f60*/  UIADD3 UR6, UR44, UR42, URZ ;  /* 0x0000002a2c067290 */ /* 0x000fe2000fffe03f */
[----:B------:R-:W-:-:S03]  /*1f70*/  ISETP.GT.U32.AND P0, PT, R18, 0x1, PT ;  /* 0x000000011200780c */ /* 0x000fc60003f04070 */
[----:B------:R-:W-:-:S04]  /*1f80*/  UIMAD.WIDE.U32 UR4, UR6, -0x33333333, URZ ;  /* 0xcccccccd060478a5 */ /* 0x000fc8000f8e003f */
[----:B------:R-:W-:-:S03]  /*1f90*/  USHF.R.U32.HI UR4, URZ, 0x2, UR5 ;  /* 0x000000023f047899 */ /* 0x000fc60008011605 */
[----:B------:R-:W-:Y:S01]  /*1fa0*/  UMOV UR5, 0x400 ;  /* 0x0000040000057882 */ /* 0x000fe20000000000 */
[----:B------:R-:W-:Y:S02]  /*1fb0*/  UIMAD UR6, UR4, -0x5, UR6 ;  /* 0xfffffffb040678a4 */ /* 0x000fe4000f8e0206 */
[----:B0-----:R-:W-:-:S04]  /*1fc0*/  ULEA UR5, UR7, UR5, 0x18 ;  /* 0x0000000507057291 */ /* 0x001fc8000f8ec03f */
[----:B------:R-:W-:-:S04]  /*1fd0*/  ULEA UR6, UR6, UR5, 0x3 ;  /* 0x0000000506067291 */ /* 0x000fc8000f8e183f */
[----:B------:R-:W-:-:S04]  /*1fe0*/  UIADD3 UR6, UR6, 0x28, URZ ;  /* 0x0000002806067890 */ /* 0x000fc8000fffe03f */
[----:B------:R-:W-:-:S09]  /*1ff0*/  UPRMT UR6, URZ, 0x654, UR6 ;  /* 0x000006543f067896 */ /* 0x000fd20008000006 */
[----:B------:R-:W-:Y:S01]  /*2000*/  SYNCS.ARRIVE.TRANS64.RED.A1T0 RZ, [UR6], RZ ;  /* 0x000000ffffff79a7 */ /* 0x000fe20008100406 */
[----:B------:R-:W-:Y:S05]  /*2010*/  @P0 BRA `(.L_x_26) ;  /* 0x0000000000040947 */ /* 0x000fea0003800000 */
[----:B------:R-:W-:Y:S01]  /*2020*/  BPT.TRAP 0x1 ;  /* 0x000000040000795c */ /* 0x000fe20000300000 */
.L_x_26:
[----:B------:R-:W-:Y:S01]  /*2030*/  IMAD.SHL.U32 R6, R100, 0x80, RZ ;  /* 0x0000008064067824 */ /* 0x000fe200078e00ff */
[----:B------:R-:W-:Y:S01]  /*2040*/  UIADD3 UR42, UR43, UR42, URZ ;  /* 0x0000002a2b2a7290 */ /* 0x000fe2000fffe03f */
[----:B------:R-:W-:Y:S01]  /*2050*/  SHF.R.S32.HI R11, RZ, 0x1f, R99 ;  /* 0x0000001fff0b7819 */ /* 0x000fe20000011463 */
[----:B------:R-:W-:Y:S01]  /*2060*/  UISETP.GE.U32.AND UP1, UPT, UR43, 0x5, UPT ;  /* 0x000000052b00788c */ /* 0x000fe2000bf26070 */
[----:B------:R-:W-:Y:S01]  /*2070*/  IMAD.SHL.U32 R10, R101, 0x80, RZ ;  /* 0x00000080650a7824 */ /* 0x000fe200078e00ff */
[----:B------:R-:W-:Y:S01]  /*2080*/  ULDC UR7, c[0x0][0x288] ;  /* 0x0000a20000077ab9 */ /* 0x000fe20000000800 */
[C---:B------:R-:W-:Y:S01]  /*2090*/  LOP3.LUT R8, R6.reuse, 0x6, R93, 0xf8, !PT ;  /* 0x0000000606087812 */ /* 0x040fe200078ef85d */
[----:B------:R-:W-:Y:S01]  /*20a0*/  UISETP.GT.U32.AND UP0, UPT, UR42, 0x4, UPT ;  /* 0x000000042a00788c */ /* 0x000fe2000bf04070 */
[----:B------:R-:W-:Y:S01]  /*20b0*/  ISETP.GE.AND P0, PT, R6, UR7, PT ;  /* 0x0000000706007c0c */ /* 0x000fe2000bf06270 */
[----:B------:R-:W-:Y:S01]  /*20c0*/  ULDC.64 UR4, c[0x0][0x5d0] ;  /* 0x0001740000047ab9 */ /* 0x000fe20000000a00 */
[--C-:B------:R-:W-:Y:S01]  /*20d0*/  SHF.R.S32.HI R9, RZ, 0x1f, R8.reuse ;  /* 0x0000001fff097819 */ /* 0x100fe20000011408 */
[----:B------:R-:W-:Y:S01]  /*20e0*/  ULDC UR10, c[0x0][0x284] ;  /* 0x0000a100000a7ab9 */ /* 0x000fe20000000800 */
[----:B------:R-:W-:Y:S01]  /*20f0*/  IMAD R0, R11, UR4, RZ ;  /* 0x000000040b007c24 */ /* 0x000fe2000f8e02ff */
[----:B------:R-:W-:Y:S01]  /*2100*/  UISETP.LT.U32.AND UP0, UPT, UR43, 0x5, UP0 ;  /* 0x000000052b00788c */ /* 0x000fe20008701070 */
[----:B------:R-:W-:Y:S01]  /*2110*/  ISETP.GE.OR P0, PT, R10, UR10, P0 ;  /* 0x0000000a0a007c0c */ /* 0x000fe20008706670 */
[----:B------:R-:W-:Y:S01]  /*2120*/  IMAD.WIDE.U32 R4, R99, UR4, R8 ;  /* 0x0000000463047c25 */ /* 0x000fe2000f8e0008 */
[----:B------:R-:W-:Y:S01]  /*2130*/  ULDC.64 UR8, c[0x0][0x5c8] ;  /* 0x0001720000087ab9 */ /* 0x000fe20000000a00 */
[----:B------:R-:W-:-:S02]  /*2140*/  USEL UR6, URZ, 0x1, !UP0 ;  /* 0x000000013f067887 */ /* 0x000fc4000c000000 */
[----:B------:R-:W-:Y:S01]  /*2150*/  IMAD R3, R99, UR5, R0 ;  /* 0x0000000563037c24 */ /* 0x000fe2000f8e0200 */
[----:B------:R-:W-:Y:S01]  /*2160*/  @UP1 UIMAD.WIDE.U32 UR4, UR42, -0x33333333, URZ ;  /* 0xcccccccd2a0418a5 */ /* 0x000fe2000f8e003f */
[----:B------:R-:W-:Y:S01]  /*2170*/  IMAD.WIDE R100, R101, 0x80, R22 ;  /* 0x0000008065647825 */ /* 0x000fe200078e0216 */
[----:B------:R-:W-:Y:S02]  /*2180*/  ULOP3.LUT UR40, UR40, UR6, URZ, 0x3c, !UPT ;  /* 0x0000000628287292 */ /* 0x000fe4000f8e3c3f */
[----:B------:R-:W-:Y:S01]  /*2190*/  @UP1 USHF.R.U32.HI UR4, URZ, 0x2, UR5 ;  /* 0x000000023f041899 */ /* 0x000fe20008011605 */
[----:B------:R-:W-:Y:S02]  /*21a0*/  IMAD.IADD R5, R5, 0x1, R3 ;  /* 0x0000000105057824 */ /* 0x000fe400078e0203 */
[----:B------:R-:W-:Y:S01]  /*21b0*/  IMAD R3, R101, UR8, RZ ;  /* 0x0000000865037c24 */ /* 0x000fe2000f8e02ff */
[----:B------:R-:W-:Y:S01]  /*21c0*/  @UP1 ULOP3.LUT UR40, UR40, 0x1, UR4, 0x78, !UPT ;  /* 0x0000000128281892 */ /* 0x000fe2000f8e7804 */
[----:B------:R-:W-:-:S04]  /*21d0*/  IMAD.WIDE.U32 R102, R100, UR8, R4 ;  /* 0x0000000864667c25 */ /* 0x000fc8000f8e0004 */
[----:B------:R-:W-:Y:S02]  /*21e0*/  IMAD R7, R100, UR9, R3 ;  /* 0x0000000964077c24 */ /* 0x000fe4000f8e0203 */
[----:B------:R-:W-:Y:S01]  /*21f0*/  IMAD.MOV.U32 R0, RZ, RZ, -0x1 ;  /* 0xffffffffff007424 */ /* 0x000fe200078e00ff */
[----:B------:R-:W-:Y:S06]  /*2200*/  @P0 BRA `(.L_x_28) ;  /* 0x0000004000100947 */ /* 0x000fec0003800000 */
[----:B-----5:R-:W-:Y:S01]  /*2210*/  FSETP.NEU.AND P1, PT, R88, RZ, PT ;  /* 0x000000ff5800720b */ /* 0x020fe20003f2d000 */
[----:B------:R-:W-:Y:S01]  /*2220*/  IMAD.IADD R4, R89, 0x1, -R6 ;  /* 0x0000000159047824 */ /* 0x000fe200078e0a06 */
[----:B------:R-:W-:Y:S01]  /*2230*/  BSSY B0, `(.L_x_28) ;  /* 0x0000401000007945 */ /* 0x000fe20003800000 */
[----:B------:R-:W-:Y:S02]  /*2240*/  IMAD.IADD R3, R97, 0x1, -R10 ;  /* 0x0000000161037824 */ /* 0x000fe400078e0a0a */
[----:B------:R-:W-:Y:S01]  /*2250*/  IMAD.IADD R113, R103, 0x1, R7 ;  /* 0x0000000167717824 */ /* 0x000fe200078e0207 */
[----:B------:R-:W-:-:S04]  /*2260*/  ISETP.GT.AND P0, PT, R4, RZ, PT ;  /* 0x000000ff0400720c */ /* 0x000fc80003f04270 */
[----:B------:R-:W-:-:S03]  /*2270*/  ISETP.GT.AND P2, PT, R3, RZ, P0 ;  /* 0x000000ff0300720c */ /* 0x000fc60000744270 */
[----:B------:R-:W-:Y:S10]  /*2280*/  @!P1 BRA `(.L_x_29) ;  /* 0x0000002c001c9947 */ /* 0x000ff40003800000 */
[----:B------:R-:W0:Y:S01]  /*2290*/  LDC.64 R106, c[0x0][0x5b8] ;  /* 0x00016e00ff6a7b82 */ /* 0x000e220000000a00 */
[----:B------:R-:W-:-:S07]  /*22a0*/  ULDC.64 UR4, c[0x0][0x5c0] ;  /* 0x0001700000047ab9 */ /* 0x000fce0000000a00 */
[----:B------:R-:W1:Y:S08]  /*22b0*/  LDC.64 R108, c[0x0][0x5b0] ;  /* 0x00016c00ff6c7b82 */ /* 0x000e700000000a00 */
[----:B------:R-:W2:Y:S01]  /*22c0*/  LDC.64 R110, c[0x0][0x5a8] ;  /* 0x00016a00ff6e7b82 */ /* 0x000ea20000000a00 */
[-C--:B0-----:R-:W-:Y:S02]  /*22d0*/  IMAD R6, R11, R106.reuse, RZ ;  /* 0x0000006a0b067224 */ /* 0x081fe400078e02ff */
[----:B------:R-:W-:-:S04]  /*22e0*/  IMAD.WIDE.U32 R104, R99, R106, R8 ;  /* 0x0000006a63687225 */ /* 0x000fc800078e0008 */
[----:B------:R-:W-:Y:S02]  /*22f0*/  IMAD R103, R99, R107, R6 ;  /* 0x0000006b63677224 */ /* 0x000fe400078e0206 */
[-C--:B-1----:R-:W-:Y:S02]  /*2300*/  IMAD R5, R101, R108.reuse, RZ ;  /* 0x0000006c65057224 */ /* 0x082fe400078e02ff */
[----:B------:R-:W-:Y:S02]  /*2310*/  IMAD.IADD R13, R105, 0x1, R103 ;  /* 0x00000001690d7824 */ /* 0x000fe400078e0267 */
[----:B------:R-:W-:Y:S02]  /*2320*/  IMAD.MOV.U32 R12, RZ, RZ, R104 ;  /* 0x000000ffff0c7224 */ /* 0x000fe400078e0068 */
[C---:B------:R-:W-:Y:S02]  /*2330*/  IMAD R101, R100.reuse, R109, R5 ;  /* 0x0000006d64657224 */ /* 0x040fe400078e0205 */
[----:B------:R-:W-:-:S04]  /*2340*/  IMAD.WIDE.U32 R6, R100, R108, R12 ;  /* 0x0000006c64067225 */ /* 0x000fc800078e000c */
[----:B------:R-:W-:Y:S01]  /*2350*/  IMAD.IADD R5, R7, 0x1, R101 ;  /* 0x0000000107057824 */ /* 0x000fe200078e0265 */
[----:B--2---:R-:W-:-:S04]  /*2360*/  LEA R14, P1, R6, R110, 0x2 ;  /* 0x0000006e060e7211 */ /* 0x004fc800078210ff */
[----:B------:R-:W-:-:S05]  /*2370*/  LEA.HI.X R15, R6, R111, R5, 0x2, P1 ;  /* 0x0000006f060f7211 */ /* 0x000fca00008f1405 */
[----:B------:R0:W2:Y:S01]  /*2380*/  @P2 LDG.E.LTC128B R5, desc[UR36][R14.64] ;  /* 0x000000240e052981 */ /* 0x0000a2000c1e1920 */
[----:B------:R-:W-:Y:S01]  /*2390*/  LEA R10, P3, R102, UR4, 0x2 ;  /* 0x00000004660a7c11 */ /* 0x000fe2000f8610ff */
[----:B------:R-:W-:Y:S01]  /*23a0*/  IMAD.WIDE.U32 R6, R100, R108, R8 ;  /* 0x0000006c64067225 */ /* 0x000fe200078e0008 */
[----:B------:R-:W-:Y:S01]  /*23b0*/  ISETP.GT.AND P1, PT, R4, 0x1, PT ;  /* 0x000000010400780c */ /* 0x000fe20003f24270 */
[----:B------:R-:W-:Y:S02]  /*23c0*/  BSSY B1, `(.L_x_30) ;  /* 0x0000012000017945 */ /* 0x000fe40003800000 */
[----:B------:R-:W-:Y:S02]  /*23d0*/  IMAD.IADD R7, R101, 0x1, R7 ;  /* 0x0000000165077824 */ /* 0x000fe400078e0207 */
[----:B------:R-:W-:Y:S01]  /*23e0*/  IMAD.WIDE.U32 R20, R99, R106, R6 ;  /* 0x0000006a63147225 */ /* 0x000fe200078e0006 */
[----:B0-----:R-:W-:-:S03]  /*23f0*/  SHF.L.U64.HI R15, R108, 0x3, R109 ;  /* 0x000000036c0f7819 */ /* 0x001fc6000001026d */
[----:B------:R-:W-:Y:S01]  /*2400*/  IMAD.IADD R7, R103, 0x1, R21 ;  /* 0x0000000167077824 */ /* 0x000fe200078e0215 */
[----:B------:R-:W-:Y:S01]  /*2410*/  LEA R6, P4, R20, R110, 0x2 ;  /* 0x0000006e14067211 */ /* 0x000fe200078810ff */
[----:B------:R-:W-:-:S03]  /*2420*/  IMAD.SHL.U32 R14, R108, 0x8, RZ ;  /* 0x000000086c0e7824 */ /* 0x000fc600078e00ff */
[----:B------:R-:W-:Y:S01]  /*2430*/  LEA.HI.X R7, R20, R111, R7, 0x2, P4 ;  /* 0x0000006f14077211 */ /* 0x000fe200020f1407 */
[----:B------:R-:W-:Y:S01]  /*2440*/  IMAD.WIDE.U32 R20, R100, R108, R14 ;  /* 0x0000006c64147225 */ /* 0x000fe200078e000e */
[----:B--2---:R-:W-:-:S05]  /*2450*/  LOP3.LUT R11, R5, 0xffffe000, RZ, 0xc0, !PT ;  /* 0xffffe000050b7812 */ /* 0x004fca00078ec0ff */
[----:B------:R-:W-:-:S04]  /*2460*/  FMUL R11, R11, R88 ;  /* 0x000000580b0b7220 */ /* 0x000fc80000400000 */
[----:B------:R-:W-:Y:S01]  /*2470*/  FFMA R107, R24, R19, R11 ;  /* 0x00000013186b7223 */ /* 0x000fe2000000000b */
[----:B------:R-:W-:Y:S02]  /*2480*/  LEA.HI.X R11, R102, UR5, R113, 0x2, P3 ;  /* 0x00000005660b7c11 */ /* 0x000fe400098f1471 */
[----:B------:R-:W-:Y:S02]  /*2490*/  ISETP.GT.AND P3, PT, R3, RZ, P1 ;  /* 0x000000ff0300720c */ /* 0x000fe40000f64270 */
[----:B------:R-:W-:-:S05]  /*24a0*/  F2FP.TF32.F32.PACK_B R107, R107 ;  /* 0x0000006bff6b723e */ /* 0x000fca00024050ff */
[----:B------:R0:W-:Y:S06]  /*24b0*/  @P2 STG.E desc[UR36][R10.64], R107 ;  /* 0x0000006b0a002986 */ /* 0x0001ec000c101924 */
[----:B------:R-:W-:Y:S05]  /*24c0*/  @!P3 BRA `(.L_x_31) ;  /* 0x000000000004b947 */ /* 0x000fea0003800000 */
[----:B------:R1:W5:Y:S02]  /*24d0*/  LDG.E.LTC128B R5, desc[UR36][R6.64+0x4] ;  /* 0x0000042406057981 */ /* 0x000364000c1e1920 */
.L_x_31:
[----:B------:R-:W-:Y:S05]  /*24e0*/  BSYNC B1 ;  /* 0x0000000000017941 */ /* 0x000fea0003800000 */
.L_x_30:
[----:B-----5:R-:W-:Y:S01]  /*24f0*/  LOP3.LUT R15, R5, 0xffffe000, RZ, 0xc0, !PT ;  /* 0xffffe000050f7812 */ /* 0x020fe200078ec0ff */
[----:B------:R-:W-:Y:S01]  /*2500*/  IMAD.IADD R101, R101, 0x1, R21 ;  /* 0x0000000165657824 */ /* 0x000fe200078e0215 */
[----:B------:R-:W-:Y:S01]  /*2510*/  IADD3 R104, P2, R104, R20, RZ ;  /* 0x0000001468687210 */ /* 0x000fe20007f5e0ff */
[----:B------:R-:W-:Y:S01]  /*2520*/  IMAD.MOV.U32 R24, RZ, RZ, R5 ;  /* 0x000000ffff187224 */ /* 0x000fe200078e0005 */
[----:B------:R-:W-:Y:S01]  /*2530*/  ISETP.GT.AND P0, PT, R3, 0x8, P0 ;  /* 0x000000080300780c */ /* 0x000fe20000704270 */
[----:B------:R-:W-:Y:S02]  /*2540*/  FMUL R12, R15, R88 ;  /* 0x000000580f0c7220 */ /* 0x000fe40000400000 */
[----:B------:R-:W-:Y:S01]  /*2550*/  IMAD.X R13, R101, 0x1, R13, P2 ;  /* 0x00000001650d7824 */ /* 0x000fe200010e060d */
[----:B------:R-:W-:Y:S01]  /*2560*/  LEA R14, P2, R104, R110, 0x2 ;  /* 0x0000006e680e7211 */ /* 0x000fe200078410ff */
[----:B------:R-:W-:-:S03]  /*2570*/  FFMA R25, R25, R19, R12 ;  /* 0x0000001319197223 */ /* 0x000fc6000000000c */
[----:B------:R-:W-:Y:S02]  /*2580*/  LEA.HI.X R15, R104, R111, R13, 0x2, P2 ;  /* 0x0000006f680f7211 */ /* 0x000fe400010f140d */
[----:B------:R-:W-:-:S05]  /*2590*/  F2FP.TF32.F32.PACK_B R25, R25 ;  /* 0x00000019ff19723e */ /* 0x000fca00024050ff */
[----:B------:R2:W-:Y:S04]  /*25a0*/  @P3 STG.E desc[UR36][R10.64+0x4], R25 ;  /* 0x000004190a003986 */ /* 0x0005e8000c101924 */
[----:B------:R-:W3:Y:S01]  /*25b0*/  @P0 LDG.E.LTC128B R24, desc[UR36][R14.64] ;  /* 0x000000240e180981 */ /* 0x000ee2000c1e1920 */
[----:B------:R-:W-:Y:S01]  /*25c0*/  IADD3 R20, P2, R8, R20, RZ ;  /* 0x0000001408147210 */ /* 0x000fe20007f5e0ff */
[----:B------:R-:W-:Y:S01]  /*25d0*/  BSSY B1, `(.L_x_32) ;  /* 0x0000011000017945 */ /* 0x000fe20003800000 */
[----:B------:R-:W-:-:S03]  /*25e0*/  ISETP.GT.AND P1, PT, R3, 0x8, P1 ;  /* 0x000000080300780c */ /* 0x000fc60000f24270 */
[----:B------:R-:W-:Y:S01]  /*25f0*/  IMAD.X R21, R9, 0x1, R101, P2 ;  /* 0x0000000109157824 */ /* 0x000fe200010e0665 */
[C---:B------:R-:W-:Y:S02]  /*2600*/  SHF.L.U64.HI R9, R92.reuse, 0x2, R91 ;  /* 0x000000025c097819 */ /* 0x040fe4000001025b */
[----:B------:R-:W-:Y:S01]  /*2610*/  LEA R12, P2, R92, R10, 0x2 ;  /* 0x0000000a5c0c7211 */ /* 0x000fe200078410ff */
[----:B------:R-:W-:-:S04]  /*2620*/  IMAD.WIDE.U32 R20, R99, R106, R20 ;  /* 0x0000006a63147225 */ /* 0x000fc800078e0014 */
[----:B------:R-:W-:Y:S01]  /*2630*/  IMAD.X R13, R9, 0x1, R11, P2 ;  /* 0x00000001090d7824 */ /* 0x000fe200010e060b */
[----:B------:R-:W-:Y:S02]  /*2640*/  LEA R8, P3, R20, R110, 0x2 ;  /* 0x0000006e14087211 */ /* 0x000fe400078610ff */
[----:B---3--:R-:W-:-:S05]  /*2650*/  LOP3.LUT R5, R24, 0xffffe000, RZ, 0xc0, !PT ;  /* 0xffffe00018057812 */ /* 0x008fca00078ec0ff */
[----:B------:R-:W-:-:S04]  /*2660*/  FMUL R5, R5, R88 ;  /* 0x0000005805057220 */ /* 0x000fc80000400000 */
[----:B------:R-:W-:Y:S01]  /*2670*/  FFMA R99, R26, R19, R5 ;  /* 0x000000131a637223 */ /* 0x000fe20000000005 */
[----:B------:R-:W-:-:S04]  /*2680*/  IMAD.IADD R5, R103, 0x1, R21 ;  /* 0x0000000167057824 */ /* 0x000fc800078e0215 */
[----:B------:R-:W-:Y:S02]  /*2690*/  F2FP.TF32.F32.PACK_B R99, R99 ;  /* 0x00000063ff63723e */ /* 0x000fe400024050ff */
[----:B------:R-:W-:-:S03]  /*26a0*/  LEA.HI.X R9, R20, R111, R5, 0x2, P3 ;  /* 0x0000006f14097211 */ /* 0x000fc600018f1405 */
[----:B------:R2:W-:Y:S01]  /*26b0*/  @P0 STG.E desc[UR36][R12.64], R99 ;  /* 0x000000630c000986 */ /* 0x0005e2000c101924 */
[----:B------:R-:W-:Y:S05]  /*26c0*/  @!P1 BRA `(.L_x_33) ;  /* 0x0000000000049947 */ /* 0x000fea0003800000 */
[----:B------:R3:W5:Y:S02]  /*26d0*/  LDG.E.LTC128B R24, desc[UR36][R8.64+0x4] ;  /* 0x0000042408187981 */ /* 0x000764000c1e1920 */
.L_x_33:
[----:B------:R-:W-:Y:S05]  /*26e0*/  BSYNC B1 ;  /* 0x0000000000017941 */ /* 0x000fea0003800000 */
.L_x_32:
[----:B-----5:R-:W-:Y:S01]  /*26f0*/  LOP3.LUT R5, R24, 0xffffe000, RZ, 0xc0, !PT ;  /* 0xffffe00018057812 */ /* 0x020fe200078ec0ff */
[----:B------:R-:W-:Y:S01]  /*2700*/  BSSY B1, `(.L_x_34) ;  /* 0x0000009000017945 */ /* 0x000fe20003800000 */
[----:B------:R-:W-:-:S03]  /*2710*/  ISETP.GT.AND P0, PT, R4, 0x8, PT ;  /* 0x000000080400780c */ /* 0x000fc60003f04270 */
[----:B------:R-:W-:Y:S01]  /*2720*/  FMUL R14, R5, R88 ;  /* 0x00000058050e7220 */ /* 0x000fe20000400000 */
[----:B------:R-:W-:-:S03]  /*2730*/  ISETP.GT.AND P2, PT, R3, RZ, P0 ;  /* 0x000000ff0300720c */ /* 0x000fc60000744270 */
[----:B------:R-:W-:-:S05]  /*2740*/  FFMA R27, R27, R19, R14 ;  /* 0x000000131b1b7223 */ /* 0x000fca000000000e */
[----:B------:R-:W-:-:S05]  /*2750*/  F2FP.TF32.F32.PACK_B R27, R27 ;  /* 0x0000001bff1b723e */ /* 0x000fca00024050ff */
[----:B------:R4:W-:Y:S01]  /*2760*/  @P1 STG.E desc[UR36][R12.64+0x4], R27 ;  /* 0x0000041b0c001986 */ /* 0x0009e2000c101924 */
[----:B------:R-:W-:Y:S05]  /*2770*/  @!P2 BRA `(.L_x_35) ;  /* 0x000000000004a947 */ /* 0x000fea0003800000 */
[----:B------:R0:W5:Y:S02]  /*2780*/  LDG.E.LTC128B R24, desc[UR36][R6.64+0x20] ;  /* 0x0000202406187981 */ /* 0x000164000c1e1920 */
.L_x_35:
[----:B------:R-:W-:Y:S05]  /*2790*/  BSYNC B1 ;  /* 0x0000000000017941 */ /* 0x000fea0003800000 */
.L_x_34:
        /* <DEDUP_REMOVED lines=10> */
.L_x_37:
[----:B------:R-:W-:Y:S05]  /*2840*/  BSYNC B1 ;  /* 0x0000000000017941 */ /* 0x000fea0003800000 */
.L_x_36:
[----:B0----5:R-:W-:Y:S01]  /*2850*/  LOP3.LUT R5, R24, 0xffffe000, RZ, 0xc0, !PT ;  /* 0xffffe00018057812 */ /* 0x021fe200078ec0ff */
[----:B------:R-:W-:Y:S01]  /*2860*/  BSSY B1, `(.L_x_38) ;  /* 0x0000008000017945 */ /* 0x000fe20003800000 */
[----:B------:R-:W-:-:S03]  /*2870*/  ISETP.GT.AND P0, PT, R3, 0x8, P0 ;  /* 0x000000080300780c */ /* 0x000fc60000704270 */
[----:B------:R-:W-:-:S04]  /*2880*/  FMUL R14, R5, R88 ;  /* 0x00000058050e7220 */ /* 0x000fc80000400000 */
[----:B------:R-:W-:-:S05]  /*2890*/  FFMA R29, R29, R19, R14 ;  /* 0x000000131d1d7223 */ /* 0x000fca000000000e */
[----:B------:R-:W-:-:S05]  /*28a0*/  F2FP.TF32.F32.PACK_B R29, R29 ;  /* 0x0000001dff1d723e */ /* 0x000fca00024050ff */
[----:B------:R0:W-:Y:S01]  /*28b0*/  @P3 STG.E desc[UR36][R10.64+0x24], R29 ;  /* 0x0000241d0a003986 */ /* 0x0001e2000c101924 */
[----:B------:R-:W-:Y:S05]  /*28c0*/  @!P0 BRA `(.L_x_39) ;  /* 0x0000000000048947 */ /* 0x000fea0003800000 */
[----:B------:R0:W5:Y:S02]  /*28d0*/  LDG.E.LTC128B R24, desc[UR36][R8.64+0x20] ;  /* 0x0000202408187981 */ /* 0x000164000c1e1920 */
.L_x_39:
[----:B------:R-:W-:Y:S05]  /*28e0*/  BSYNC B1 ;  /* 0x0000000000017941 */ /* 0x000fea0003800000 */
.L_x_38:
[----:B-----5:R-:W-:Y:S01]  /*28f0*/  LOP3.LUT R5, R24, 0xffffe000, RZ, 0xc0, !PT ;  /* 0xffffe00018057812 */ /* 0x020fe200078ec0ff */
        /* <DEDUP_REMOVED lines=8> */
.L_x_41:
[----:B------:R-:W-:Y:S05]  /*2980*/  BSYNC B1 ;  /* 0x0000000000017941 */ /* 0x000fea0003800000 */
.L_x_40:
[----:B0----5:R-:W-:Y:S01]  /*2990*/  LOP3.LUT R5, R24, 0xffffe000, RZ, 0xc0, !PT ;  /* 0xffffe00018057812 */ /* 0x021fe200078ec0ff */
        /* <DEDUP_REMOVED lines=9> */
.L_x_43:
[----:B------:R-:W-:Y:S05]  /*2a30*/  BSYNC B1 ;  /* 0x0000000000017941 */ /* 0x000fea0003800000 */
.L_x_42:
        /* <DEDUP_REMOVED lines=10> */
.L_x_45:
[----:B------:R-:W-:Y:S05]  /*2ae0*/  BSYNC B1 ;  /* 0x0000000000017941 */ /* 0x000fea0003800000 */
.L_x_44:
        /* <DEDUP_REMOVED lines=9> */
.L_x_47:
[----:B------:R-:W-:Y:S05]  /*2b80*/  BSYNC B1 ;  /* 0x0000000000017941 */ /* 0x000fea0003800000 */
.L_x_46:
        /* <DEDUP_REMOVED lines=9> */
.L_x_49:
[----:B------:R-:W-:Y:S05]  /*2c20*/  BSYNC B1 ;  /* 0x0000000000017941 */ /* 0x000fea0003800000 */
.L_x_48:
        /* <DEDUP_REMOVED lines=10> */
.L_x_51:
[----:B------:R-:W-:Y:S05]  /*2cd0*/  BSYNC B1 ;  /* 0x0000000000017941 */ /* 0x000fea0003800000 */
.L_x_50:
        /* <DEDUP_REMOVED lines=10> */
.L_x_53:
[----:B------:R-:W-:Y:S05]  /*2d80*/  BSYNC B1 ;  /* 0x0000000000017941 */ /* 0x000fea0003800000 */
.L_x_52:
        /* <DEDUP_REMOVED lines=9> */
.L_x_55:
[----:B------:R-:W-:Y:S05]  /*2e20*/  BSYNC B1 ;  /* 0x0000000000017941 */ /* 0x000fea0003800000 */
.L_x_54:
        /* <DEDUP_REMOVED lines=9> */
.L_x_57:
[----:B------:R-:W-:Y:S05]  /*2ec0*/  BSYNC B1 ;  /* 0x0000000000017941 */ /* 0x000fea0003800000 */
.L_x_56:
        /* <DEDUP_REMOVED lines=10> */
.L_x_59:
[----:B------:R-:W-:Y:S05]  /*2f70*/  BSYNC B1 ;  /* 0x0000000000017941 */ /* 0x000fea0003800000 */
.L_x_58:
        /* <DEDUP_REMOVED lines=10> */
.L_x_61:
[----:B------:R-:W-:Y:S05]  /*3020*/  BSYNC B1 ;  /* 0x0000000000017941 */ /* 0x000fea0003800000 */
.L_x_60:
        /* <DEDUP_REMOVED lines=9> */
.L_x_63:
[----:B------:R-:W-:Y:S05]  /*30c0*/  BSYNC B1 ;  /* 0x0000000000017941 */ /* 0x000fea0003800000 */
.L_x_62:
        /* <DEDUP_REMOVED lines=9> */
.L_x_65:
[----:B------:R-:W-:Y:S05]  /*3160*/  BSYNC B1 ;  /* 0x0000000000017941 */ /* 0x000fea0003800000 */
.L_x_64:
        /* <DEDUP_REMOVED lines=10> */
.L_x_67:
[----:B------:R-:W-:Y:S05]  /*3210*/  BSYNC B1 ;  /* 0x0000000000017941 */ /* 0x000fea0003800000 */
.L_x_66:
        /* <DEDUP_REMOVED lines=10> */
.L_x_69:
[----:B------:R-:W-:Y:S05]  /*32c0*/  BSYNC B1 ;  /* 0x0000000000017941 */ /* 0x000fea0003800000 */
.L_x_68:
        /* <DEDUP_REMOVED lines=9> */
.L_x_71:
[----:B------:R-:W-:Y:S05]  /*3360*/  BSYNC B1 ;  /* 0x0000000000017941 */ /* 0x000fea0003800000 */
.L_x_70:
        /* <DEDUP_REMOVED lines=9> */
.L_x_73:
[----:B------:R-:W-:Y:S05]  /*3400*/  BSYNC B1 ;  /* 0x0000000000017941 */ /* 0x000fea0003800000 */
.L_x_72:
        /* <DEDUP_REMOVED lines=10> */
.L_x_75:
[----:B------:R-:W-:Y:S05]  /*34b0*/  BSYNC B1 ;  /* 0x0000000000017941 */ /* 0x000fea0003800000 */
.L_x_74:
        /* <DEDUP_REMOVED lines=10> */
.L_x_77:
[----:B------:R-:W-:Y:S05]  /*3560*/  BSYNC B1 ;  /* 0x0000000000017941 */ /* 0x000fea0003800000 */
.L_x_76:
        /* <DEDUP_REMOVED lines=9> */
.L_x_79:
[----:B------:R-:W-:Y:S05]  /*3600*/  BSYNC B1 ;  /* 0x0000000000017941 */ /* 0x000fea0003800000 */
.L_x_78:
        /* <DEDUP_REMOVED lines=9> */
.L_x_81:
[----:B------:R-:W-:Y:S05]  /*36a0*/  BSYNC B1 ;  /* 0x0000000000017941 */ /* 0x000fea0003800000 */
.L_x_80:
        /* <DEDUP_REMOVED lines=10> */
.L_x_83:
[----:B------:R-:W-:Y:S05]  /*3750*/  BSYNC B1 ;  /* 0x0000000000017941 */ /* 0x000fea0003800000 */
.L_x_82:
        /* <DEDUP_REMOVED lines=10> */
.L_x_85:
[----:B------:R-:W-:Y:S05]  /*3800*/  BSYNC B1 ;  /* 0x0000000000017941 */ /* 0x000fea0003800000 */
.L_x_84:
        /* <DEDUP_REMOVED lines=9> */
.L_x_87:
[----:B------:R-:W-:Y:S05]  /*38a0*/  BSYNC B1 ;  /* 0x0000000000017941 */ /* 0x000fea0003800000 */
.L_x_86:
        /* <DEDUP_REMOVED lines=9> */
.L_x_89:
[----:B------:R-:W-:Y:S05]  /*3940*/  BSYNC B1 ;  /* 0x0000000000017941 */ /* 0x000fea0003800000 */
.L_x_88:
        /* <DEDUP_REMOVED lines=10> */
.L_x_91:
[----:B------:R-:W-:Y:S05]  /*39f0*/  BSYNC B1 ;  /* 0x0000000000017941 */ /* 0x000fea0003800000 */
.L_x_90:
        /* <DEDUP_REMOVED lines=10> */
.L_x_93:
[----:B------:R-:W-:Y:S05]  /*3aa0*/  BSYNC B1 ;  /* 0x0000000000017941 */ /* 0x000fea0003800000 */
.L_x_92:
        /* <DEDUP_REMOVED lines=9> */
.L_x_95:
[----:B------:R-:W-:Y:S05]  /*3b40*/  BSYNC B1 ;  /* 0x0000000000017941 */ /* 0x000fea0003800000 */
.L_x_94:
        /* <DEDUP_REMOVED lines=9> */
.L_x_97:
[----:B------:R-:W-:Y:S05]  /*3be0*/  BSYNC B1 ;  /* 0x0000000000017941 */ /* 0x000fea0003800000 */
.L_x_96:
        /* <DEDUP_REMOVED lines=10> */
.L_x_99:
[----:B------:R-:W-:Y:S05]  /*3c90*/  BSYNC B1 ;  /* 0x0000000000017941 */ /* 0x000fea0003800000 */
.L_x_98:
        /* <DEDUP_REMOVED lines=10> */
.L_x_101:
[----:B------:R-:W-:Y:S05]  /*3d40*/  BSYNC B1 ;  /* 0x0000000000017941 */ /* 0x000fea0003800000 */
.L_x_100:
        /* <DEDUP_REMOVED lines=9> */
.L_x_103:
[----:B------:R-:W-:Y:S05]  /*3de0*/  BSYNC B1 ;  /* 0x0000000000017941 */ /* 0x000fea0003800000 */
.L_x_102:
        /* <DEDUP_REMOVED lines=9> */
.L_x_105:
[----:B------:R-:W-:Y:S05]  /*3e80*/  BSYNC B1 ;  /* 0x0000000000017941 */ /* 0x000fea0003800000 */
.L_x_104:
        /* <DEDUP_REMOVED lines=10> */
.L_x_107:
[----:B------:R-:W-:Y:S05]  /*3f30*/  BSYNC B1 ;  /* 0x0000000000017941 */ /* 0x000fea0003800000 */
.L_x_106:
        /* <DEDUP_REMOVED lines=10> */
.L_x_109:
[----:B------:R-:W-:Y:S05]  /*3fe0*/  BSYNC B1 ;  /* 0x0000000000017941 */ /* 0x000fea0003800000 */
.L_x_108:
        /* <DEDUP_REMOVED lines=9> */
.L_x_111:
[----:B------:R-:W-:Y:S05]  /*4080*/  BSYNC B1 ;  /* 0x0000000000017941 */ /* 0x000fea0003800000 */
.L_x_110:
        /* <DEDUP_REMOVED lines=9> */
.L_x_113:
[----:B------:R-:W-:Y:S05]  /*4120*/  BSYNC B1 ;  /* 0x0000000000017941 */ /* 0x000fea0003800000 */
.L_x_112:
        /* <DEDUP_REMOVED lines=10> */
.L_x_115:
[----:B------:R-:W-:Y:S05]  /*41d0*/  BSYNC B1 ;  /* 0x0000000000017941 */ /* 0x000fea0003800000 */
.L_x_114:
        /* <DEDUP_REMOVED lines=10> */
.L_x_117:
[----:B------:R-:W-:Y:S05]  /*4280*/  BSYNC B1 ;  /* 0x0000000000017941 */ /* 0x000fea0003800000 */
.L_x_116:
        /* <DEDUP_REMOVED lines=9> */
.L_x_119:
[----:B------:R-:W-:Y:S05]  /*4320*/  BSYNC B1 ;  /* 0x0000000000017941 */ /* 0x000fea0003800000 */
.L_x_118:
        /* <DEDUP_REMOVED lines=9> */
.L_x_121:
[----:B------:R-:W-:Y:S05]  /*43c0*/  BSYNC B1 ;  /* 0x0000000000017941 */ /* 0x000fea0003800000 */
.L_x_120:
        /* <DEDUP_REMOVED lines=10> */
.L_x_123:
[----:B------:R-:W-:Y:S05]  /*4470*/  BSYNC B1 ;  /* 0x0000000000017941 */ /* 0x000fea0003800000 */
.L_x_122:
        /* <DEDUP_REMOVED lines=10> */
.L_x_125:
[----:B------:R-:W-:Y:S05]  /*4520*/  BSYNC B1 ;  /* 0x0000000000017941 */ /* 0x000fea0003800000 */
.L_x_124:
        /* <DEDUP_REMOVED lines=9> */
.L_x_127:
[----:B------:R-:W-:Y:S05]  /*45c0*/  BSYNC B1 ;  /* 0x0000000000017941 */ /* 0x000fea0003800000 */
.L_x_126:
        /* <DEDUP_REMOVED lines=9> */
.L_x_129:
[----:B------:R-:W-:Y:S05]  /*4660*/  BSYNC B1 ;  /* 0x0000000000017941 */ /* 0x000fea0003800000 */
.L_x_128:
        /* <DEDUP_REMOVED lines=10> */
.L_x_131:
[----:B------:R-:W-:Y:S05]  /*4710*/  BSYNC B1 ;  /* 0x0000000000017941 */ /* 0x000fea0003800000 */
.L_x_130:
        /* <DEDUP_REMOVED lines=10> */
.L_x_133:
[----:B------:R-:W-:Y:S05]  /*47c0*/  BSYNC B1 ;  /* 0x0000000000017941 */ /* 0x000fea0003800000 */
.L_x_132:
        /* <DEDUP_REMOVED lines=9> */
.L_x_135:
[----:B------:R-:W-:Y:S05]  /*4860*/  BSYNC B1 ;  /* 0x0000000000017941 */ /* 0x000fea0003800000 */
.L_x_134:
        /* <DEDUP_REMOVED lines=9> */
.L_x_137:
[----:B------:R-:W-:Y:S05]  /*4900*/  BSYNC B1 ;  /* 0x0000000000017941 */ /* 0x000fea0003800000 */
.L_x_136:
        /* <DEDUP_REMOVED lines=10> */
.L_x_139:
[----:B------:R-:W-:Y:S05]  /*49b0*/  BSYNC B1 ;  /* 0x0000000000017941 */ /* 0x000fea0003800000 */
.L_x_138:
        /* <DEDUP_REMOVED lines=10> */
.L_x_141:
[----:B------:R-:W-:Y:S05]  /*4a60*/  BSYNC B1 ;  /* 0x0000000000017941 */ /* 0x000fea0003800000 */
.L_x_140:
        /* <DEDUP_REMOVED lines=9> */
.L_x_143:
[----:B------:R-:W-:Y:S05]  /*4b00*/  BSYNC B1 ;  /* 0x0000000000017941 */ /* 0x000fea0003800000 */
.L_x_142:
        /* <DEDUP_REMOVED lines=9> */
.L_x_145:
[----:B------:R-:W-:Y:S05]  /*4ba0*/  BSYNC B1 ;  /* 0x0000000000017941 */ /* 0x000fea0003800000 */
.L_x_144:
        /* <DEDUP_REMOVED lines=10> */
.L_x_147:
[----:B------:R-:W-:Y:S05]  /*4c50*/  BSYNC B1 ;  /* 0x0000000000017941 */ /* 0x000fea0003800000 */
.L_x_146:
[----:B-----5:R-:W-:Y:S01]  /*4c60*/  LOP3.LUT R5, R24, 0xffffe000, RZ, 0xc0, !PT ;  /* 0xffffe00018057812 */ /* 0x020fe200078ec0ff */
[----:B------:R-:W-:Y:S01]  /*4c70*/  BSSY B1, `(.L_x_148) ;  /* 0x000000b000017945 */ /* 0x000fe20003800000 */
[----:B------:R-:W-:Y:S01]  /*4c80*/  ISETP.GT.AND P1, PT, R4, 0x79, PT ;  /* 0x000000790400780c */ /* 0x000fe20003f24270 */
[----:B------:R-:W-:Y:S02]  /*4c90*/  @P2 IMAD.MOV.U32 R4, RZ, RZ, R10 ;  /* 0x000000ffff042224 */ /* 0x000fe400078e000a */
[----:B------:R-:W-:Y:S01]  /*4ca0*/  FMUL R5, R5, R88 ;  /* 0x0000005805057220 */ /* 0x000fe20000400000 */
[----:B------:R-:W-:-:S03]  /*4cb0*/  ISETP.GT.AND P3, PT, R3, RZ, P1 ;  /* 0x000000ff0300720c */ /* 0x000fc60000f64270 */
[----:B------:R-:W-:Y:S01]  /*4cc0*/  FFMA R15, R84, R19, R5 ;  /* 0x00000013540f7223 */ /* 0x000fe20000000005 */
[----:B------:R-:W-:-:S04]  /*4cd0*/  @P2 IMAD.MOV.U32 R5, RZ, RZ, R11 ;  /* 0x000000ffff052224 */ /* 0x000fc800078e000b */
[----:B------:R-:W-:-:S05]  /*4ce0*/  F2FP.TF32.F32.PACK_B R15, R15 ;  /* 0x0000000fff0f723e */ /* 0x000fca00024050ff */
[----:B------:R0:W-:Y:S01]  /*4cf0*/  @P2 STG.E desc[UR36][R4.64+0x1e0], R15 ;  /* 0x0001e00f04002986 */ /* 0x0001e2000c101924 */
[----:B------:R-:W-:Y:S05]  /*4d00*/  @!P3 BRA `(.L_x_149) ;  /* 0x000000000004b947 */ /* 0x000fea0003800000 */
[----:B------:R0:W5:Y:S02]  /*4d10*/  LDG.E.LTC128B R24, desc[UR36][R6.64+0x1e4] ;  /* 0x0001e42406187981 */ /* 0x000164000c1e1920 */
.L_x_149:
[----:B------:R-:W-:Y:S05]  /*4d20*/  BSYNC B1 ;  /* 0x0000000000017941 */ /* 0x000fea0003800000 */
.L_x_148:
        /* <DEDUP_REMOVED lines=9> */
.L_x_151:
[----:B------:R-:W-:Y:S05]  /*4dc0*/  BSYNC B1 ;  /* 0x0000000000017941 */ /* 0x000fea0003800000 */
.L_x_150:
[----:B-----5:R-:W-:Y:S01]  /*4dd0*/  LOP3.LUT R5, R24, 0xffffe000, RZ, 0xc0, !PT ;  /* 0xffffe00018057812 */ /* 0x020fe200078ec0ff */
[----:B------:R-:W-:Y:S01]  /*4de0*/  @P0 IMAD.MOV.U32 R4, RZ, RZ, R12 ;  /* 0x000000ffff040224 */ /* 0x000fe200078e000c */
[----:B------:R-:W-:Y:S01]  /*4df0*/  ISETP.GT.AND P1, PT, R3, 0x8, P1 ;  /* 0x000000080300780c */ /* 0x000fe20000f24270 */
[----:B------:R-:W-:Y:S02]  /*4e00*/  BSSY B1, `(.L_x_152) ;  /* 0x0000008000017945 */ /* 0x000fe40003800000 */
[----:B------:R-:W-:-:S04]  /*4e10*/  FMUL R5, R5, R88 ;  /* 0x0000005805057220 */ /* 0x000fc80000400000 */
[----:B-1----:R-:W-:Y:S01]  /*4e20*/  FFMA R7, R86, R19, R5 ;  /* 0x0000001356077223 */ /* 0x002fe20000000005 */
[----:B------:R-:W-:-:S04]  /*4e30*/  @P0 IMAD.MOV.U32 R5, RZ, RZ, R13 ;  /* 0x000000ffff050224 */ /* 0x000fc800078e000d */
[----:B------:R-:W-:-:S05]  /*4e40*/  F2FP.TF32.F32.PACK_B R7, R7 ;  /* 0x00000007ff07723e */ /* 0x000fca00024050ff */
[----:B------:R1:W-:Y:S01]  /*4e50*/  @P0 STG.E desc[UR36][R4.64+0x1e0], R7 ;  /* 0x0001e00704000986 */ /* 0x0003e2000c101924 */
[----:B------:R-:W-:Y:S05]  /*4e60*/  @!P1 BRA `(.L_x_153) ;  /* 0x0000000000049947 */ /* 0x000fea0003800000 */
[----:B------:R0:W5:Y:S02]  /*4e70*/  LDG.E.LTC128B R24, desc[UR36][R8.64+0x1e4] ;  /* 0x0001e42408187981 */ /* 0x000164000c1e1920 */
.L_x_153:
[----:B------:R-:W-:Y:S05]  /*4e80*/  BSYNC B1 ;  /* 0x0000000000017941 */ /* 0x000fea0003800000 */
.L_x_152:
[----:B------:R-:W-:Y:S05]  /*4e90*/  @!P1 BRA `(.L_x_154) ;  /* 0x0000001000e89947 */ /* 0x000fea0003800000 */
[----:B-----5:R-:W-:-:S05]  /*4ea0*/  LOP3.LUT R3, R24, 0xffffe000, RZ, 0xc0, !PT ;  /* 0xffffe00018037812 */ /* 0x020fca00078ec0ff */
[----:B-1----:R-:W-:-:S04]  /*4eb0*/  FMUL R4, R3, R88 ;  /* 0x0000005803047220 */ /* 0x002fc80000400000 */
[----:B------:R-:W-:-:S05]  /*4ec0*/  FFMA R87, R87, R19, R4 ;  /* 0x0000001357577223 */ /* 0x000fca0000000004 */
[----:B------:R-:W-:-:S05]  /*4ed0*/  F2FP.TF32.F32.PACK_B R87, R87 ;  /* 0x00000057ff57723e */ /* 0x000fca00024050ff */
[----:B------:R1:W-:Y:S01]  /*4ee0*/  STG.E desc[UR36][R12.64+0x1e4], R87 ;  /* 0x0001e4570c007986 */ /* 0x0003e2000c101924 */
[----:B------:R-:W-:Y:S05]  /*4ef0*/  BRA `(.L_x_154) ;  /* 0x0000001000d07947 */ /* 0x000fea0003800000 */
.L_x_29:
[----:B------:R-:W-:Y:S01]  /*4f00*/  ISETP.GT.AND P4, PT, R4, 0x1, PT ;  /* 0x000000010400780c */ /* 0x000fe20003f84270 */
[----:B------:R-:W-:Y:S01]  /*4f10*/  ULDC.64 UR4, c[0x0][0x5c0] ;  /* 0x0001700000047ab9 */ /* 0x000fe20000000a00 */
[-C--:B------:R-:W-:Y:S01]  /*4f20*/  FMUL R5, R24, R19.reuse ;  /* 0x0000001318057220 */ /* 0x080fe20000400000 */
[----:B------:R-:W-:Y:S01]  /*4f30*/  LEA R6, P3, R102, UR4, 0x2 ;  /* 0x0000000466067c11 */ /* 0x000fe2000f8610ff */
[-C--:B------:R-:W-:Y:S01]  /*4f40*/  FMUL R25, R25, R19.reuse ;  /* 0x0000001319197220 */ /* 0x080fe20000400000 */
[----:B------:R-:W-:Y:S01]  /*4f50*/  ISETP.GT.AND P1, PT, R3, RZ, P4 ;  /* 0x000000ff0300720c */ /* 0x000fe20002724270 */
[-C--:B------:R-:W-:Y:S01]  /*4f60*/  FMUL R11, R26, R19.reuse ;  /* 0x000000131a0b7220 */ /* 0x080fe20000400000 */
[----:B------:R-:W-:Y:S01]  /*4f70*/  LEA.HI.X R7, R102, UR5, R113, 0x2, P3 ;  /* 0x0000000566077c11 */ /* 0x000fe200098f1471 */
[----:B------:R-:W-:Y:S01]  /*4f80*/  FMUL R27, R27, R19 ;  /* 0x000000131b1b7220 */ /* 0x000fe20000400000 */
[----:B------:R-:W-:Y:S01]  /*4f90*/  F2FP.TF32.F32.PACK_B R5, R5 ;  /* 0x00000005ff05723e */ /* 0x000fe200024050ff */
[----:B------:R-:W-:Y:S01]  /*4fa0*/  FMUL R29, R29, R19 ;  /* 0x000000131d1d7220 */ /* 0x000fe20000400000 */
[----:B------:R-:W-:Y:S01]  /*4fb0*/  F2FP.TF32.F32.PACK_B R25, R25 ;  /* 0x00000019ff19723e */ /* 0x000fe200024050ff */
[-C--:B------:R-:W-:Y:S01]  /*4fc0*/  FMUL R31, R31, R19.reuse ;  /* 0x000000131f1f7220 */ /* 0x080fe20000400000 */
[C---:B------:R-:W-:Y:S01]  /*4fd0*/  SHF.L.U64.HI R9, R92.reuse, 0x2, R91 ;  /* 0x000000025c097819 */ /* 0x040fe2000001025b */
[----:B------:R0:W-:Y:S01]  /*4fe0*/  @P2 STG.E desc[UR36][R6.64], R5 ;  /* 0x0000000506002986 */ /* 0x0001e2000c101924 */
[----:B------:R-:W-:Y:S01]  /*4ff0*/  LEA R8, P3, R92, R6, 0x2 ;  /* 0x000000065c087211 */ /* 0x000fe200078610ff */
[-C--:B------:R-:W-:Y:S01]  /*5000*/  FMUL R13, R32, R19.reuse ;  /* 0x00000013200d7220 */ /* 0x080fe20000400000 */
[C---:B------:R-:W-:Y:S01]  /*5010*/  ISETP.GT.AND P2, PT, R4.reuse, 0x8, PT ;  /* 0x000000080400780c */ /* 0x040fe20003f44270 */
[----:B------:R-:W-:Y:S01]  /*5020*/  @P1 STG.E desc[UR36][R6.64+0x4], R25 ;  /* 0x0000041906001986 */ /* 0x000fe2000c101924 */
[----:B------:R-:W-:Y:S01]  /*5030*/  ISETP.GT.AND P1, PT, R4, 0x9, PT ;  /* 0x000000090400780c */ /* 0x000fe20003f24270 */
[----:B------:R-:W-:Y:S01]  /*5040*/  IMAD.X R9, R9, 0x1, R7, P3 ;  /* 0x0000000109097824 */ /* 0x000fe200018e0607 */
[----:B------:R-:W-:Y:S01]  /*5050*/  ISETP.GT.AND P0, PT, R3, 0x8, P0 ;  /* 0x000000080300780c */ /* 0x000fe20000704270 */
[-C--:B------:R-:W-:Y:S01]  /*5060*/  FMUL R33, R33, R19.reuse ;  /* 0x0000001321217220 */ /* 0x080fe20000400000 */
[----:B------:R-:W-:Y:S01]  /*5070*/  ISETP.GT.AND P4, PT, R3, 0x8, P4 ;  /* 0x000000080300780c */ /* 0x000fe20002784270 */
[-C--:B------:R-:W-:Y:S01]  /*5080*/  FMUL R35, R35, R19.reuse ;  /* 0x0000001323237220 */ /* 0x080fe20000400000 */
[C---:B------:R-:W-:Y:S01]  /*5090*/  ISETP.GT.AND P5, PT, R3.reuse, RZ, P2 ;  /* 0x000000ff0300720c */ /* 0x040fe200017a4270 */
[-C--:B0-----:R-:W-:Y:S01]  /*50a0*/  FMUL R5, R28, R19.reuse ;  /* 0x000000131c057220 */ /* 0x081fe20000400000 */
[----:B------:R-:W-:Y:S01]  /*50b0*/  ISETP.GT.AND P3, PT, R3, RZ, P1 ;  /* 0x000000ff0300720c */ /* 0x000fe20000f64270 */
[----:B------:R-:W-:Y:S01]  /*50c0*/  FMUL R37, R37, R19 ;  /* 0x0000001325257220 */ /* 0x000fe20000400000 */
[----:B------:R-:W-:Y:S01]  /*50d0*/  F2FP.TF32.F32.PACK_B R11, R11 ;  /* 0x0000000bff0b723e */ /* 0x000fe200024050ff */
[----:B------:R-:W-:Y:S01]  /*50e0*/  FMUL R39, R39, R19 ;  /* 0x0000001327277220 */ /* 0x000fe20000400000 */
[----:B------:R-:W-:Y:S01]  /*50f0*/  F2FP.TF32.F32.PACK_B R27, R27 ;  /* 0x0000001bff1b723e */ /* 0x000fe200024050ff */
[----:B------:R-:W-:Y:S01]  /*5100*/  FMUL R41, R41, R19 ;  /* 0x0000001329297220 */ /* 0x000fe20000400000 */
[----:B------:R-:W-:Y:S01]  /*5110*/  F2FP.TF32.F32.PACK_B R5, R5 ;  /* 0x00000005ff05723e */ /* 0x000fe200024050ff */
[----:B------:R0:W-:Y:S01]  /*5120*/  @P0 STG.E desc[UR36][R8.64], R11 ;  /* 0x0000000b08000986 */ /* 0x0001e2000c101924 */
[----:B------:R-:W-:Y:S01]  /*5130*/  F2FP.TF32.F32.PACK_B R29, R29 ;  /* 0x0000001dff1d723e */ /* 0x000fe200024050ff */
[-C--:B------:R-:W-:Y:S01]  /*5140*/  FMUL R43, R43, R19.reuse ;  /* 0x000000132b2b7220 */ /* 0x080fe20000400000 */
[C---:B------:R-:W-:Y:S01]  /*5150*/  ISETP.GT.AND P0, PT, R4.reuse, 0x10, PT ;  /* 0x000000100400780c */ /* 0x040fe20003f04270 */
[----:B------:R-:W-:Y:S01]  /*5160*/  @P4 STG.E desc[UR36][R8.64+0x4], R27 ;  /* 0x0000041b08004986 */ /* 0x000fe2000c101924 */
[----:B------:R-:W-:Y:S01]  /*5170*/  ISETP.GT.AND P2, PT, R3, 0x8, P2 ;  /* 0x000000080300780c */ /* 0x000fe20001744270 */
[-C--:B------:R-:W-:Y:S01]  /*5180*/  FMUL R45, R45, R19.reuse ;  /* 0x000000132d2d7220 */ /* 0x080fe20000400000 */
[C---:B------:R-:W-:Y:S01]  /*5190*/  ISETP.GT.AND P1, PT, R3.reuse, 0x8, P1 ;  /* 0x000000080300780c */ /* 0x040fe20000f24270 */
[----:B------:R1:W-:Y:S01]  /*51a0*/  @P5 STG.E desc[UR36][R6.64+0x20], R5 ;  /* 0x0000200506005986 */ /* 0x0003e2000c101924 */
[----:B------:R-:W-:Y:S01]  /*51b0*/  ISETP.GT.AND P5, PT, R3, RZ, P0 ;  /* 0x000000ff0300720c */ /* 0x000fe200007a4270 */
[----:B------:R-:W-:Y:S01]  /*51c0*/  FMUL R47, R47, R19 ;  /* 0x000000132f2f7220 */ /* 0x000fe20000400000 */
[----:B------:R-:W-:Y:S01]  /*51d0*/  F2FP.TF32.F32.PACK_B R31, R31 ;  /* 0x0000001fff1f723e */ /* 0x000fe200024050ff */
[----:B------:R-:W-:Y:S01]  /*51e0*/  @P3 STG.E desc[UR36][R6.64+0x24], R29 ;  /* 0x0000241d06003986 */ /* 0x000fe2000c101924 */
[----:B------:R-:W-:Y:S01]  /*51f0*/  ISETP.GT.AND P3, PT, R4, 0x11, PT ;  /* 0x000000110400780c */ /* 0x000fe20003f64270 */
[----:B0-----:R-:W-:Y:S01]  /*5200*/  FMUL R11, R30, R19 ;  /* 0x000000131e0b7220 */ /* 0x001fe20000400000 */
[----:B------:R-:W-:Y:S01]  /*5210*/  F2FP.TF32.F32.PACK_B R13, R13 ;  /* 0x0000000dff0d723e */ /* 0x000fe200024050ff */
[-C--:B------:R-:W-:Y:S01]  /*5220*/  FMUL R49, R49, R19.reuse ;  /* 0x0000001331317220 */ /* 0x080fe20000400000 */
[----:B------:R-:W-:Y:S01]  /*5230*/  ISETP.GT.AND P4, PT, R3, RZ, P3 ;  /* 0x000000ff0300720c */ /* 0x000fe20001f84270 */
[----:B------:R-:W-:Y:S01]  /*5240*/  FMUL R51, R51, R19 ;  /* 0x0000001333337220 */ /* 0x000fe20000400000 */
[----:B------:R-:W-:Y:S01]  /*5250*/  F2FP.TF32.F32.PACK_B R11, R11 ;  /* 0x0000000bff0b723e */ /* 0x000fe200024050ff */
[----:B-1----:R-:W-:Y:S01]  /*5260*/  FMUL R5, R34, R19 ;  /* 0x0000001322057220 */ /* 0x002fe20000400000 */
[----:B------:R-:W-:Y:S01]  /*5270*/  F2FP.TF32.F32.PACK_B R33, R33 ;  /* 0x00000021ff21723e */ /* 0x000fe200024050ff */
[-C--:B------:R-:W-:Y:S01]  /*5280*/  FMUL R53, R53, R19.reuse ;  /* 0x0000001335357220 */ /* 0x080fe20000400000 */
[----:B------:R-:W-:Y:S01]  /*5290*/  ISETP.GT.AND P0, PT, R3, 0x8, P0 ;  /* 0x000000080300780c */ /* 0x000fe20000704270 */
[----:B------:R0:W-:Y:S01]  /*52a0*/  @P2 STG.E desc[UR36][R8.64+0x20], R11 ;  /* 0x0000200b08002986 */ /* 0x0001e2000c101924 */
[C---:B------:R-:W-:Y:S01]  /*52b0*/  ISETP.GT.AND P2, PT, R4.reuse, 0x19, PT ;  /* 0x000000190400780c */ /* 0x040fe20003f44270 */
[----:B------:R-:W-:Y:S01]  /*52c0*/  FMUL R55, R55, R19 ;  /* 0x0000001337377220 */ /* 0x000fe20000400000 */
[----:B------:R-:W-:Y:S01]  /*52d0*/  F2FP.TF32.F32.PACK_B R5, R5 ;  /* 0x00000005ff05723e */ /* 0x000fe200024050ff */
[----:B------:R-:W-:Y:S01]  /*52e0*/  @P1 STG.E desc[UR36][R8.64+0x24], R31 ;  /* 0x0000241f08001986 */ /* 0x000fe2000c101924 */
[----:B------:R-:W-:Y:S01]  /*52f0*/  ISETP.GT.AND P1, PT, R4, 0x18, PT ;  /* 0x000000180400780c */ /* 0x000fe20003f24270 */
[----:B------:R-:W-:Y:S01]  /*5300*/  FMUL R57, R57, R19 ;  /* 0x0000001339397220 */ /* 0x000fe20000400000 */
[----:B------:R-:W-:Y:S01]  /*5310*/  F2FP.TF32.F32.PACK_B R35, R35 ;  /* 0x00000023ff23723e */ /* 0x000fe200024050ff */
[----:B------:R1:W-:Y:S01]  /*5320*/  @P5 STG.E desc[UR36][R6.64+0x40], R13 ;  /* 0x0000400d06005986 */ /* 0x0003e2000c101924 */
[----:B------:R-:W-:Y:S01]  /*5330*/  ISETP.GT.AND P5, PT, R3, RZ, P1 ;  /* 0x000000ff0300720c */ /* 0x000fe20000fa4270 */
[----:B------:R-:W-:Y:S01]  /*5340*/  FMUL R59, R59, R19 ;  /* 0x000000133b3b7220 */ /* 0x000fe20000400000 */
[----:B------:R-:W-:Y:S01]  /*5350*/  F2FP.TF32.F32.PACK_B R37, R37 ;  /* 0x00000025ff25723e */ /* 0x000fe200024050ff */
[----:B------:R-:W-:Y:S01]  /*5360*/  @P4 STG.E desc[UR36][R6.64+0x44], R33 ;  /* 0x0000442106004986 */ /* 0x000fe2000c101924 */
[C---:B------:R-:W-:Y:S01]  /*5370*/  ISETP.GT.AND P4, PT, R3.reuse, 0x8, P3 ;  /* 0x000000080300780c */ /* 0x040fe20001f84270 */
[-C--:B0-----:R-:W-:Y:S01]  /*5380*/  FMUL R11, R36, R19.reuse ;  /* 0x00000013240b7220 */ /* 0x081fe20000400000 */
[----:B------:R-:W-:Y:S01]  /*5390*/  ISETP.GT.AND P3, PT, R3, RZ, P2 ;  /* 0x000000ff0300720c */ /* 0x000fe20001764270 */
[----:B------:R0:W-:Y:S01]  /*53a0*/  @P0 STG.E desc[UR36][R8.64+0x40], R5 ;  /* 0x0000400508000986 */ /* 0x0001e2000c101924 */
[----:B------:R-:W-:Y:S01]  /*53b0*/  ISETP.GT.AND P0, PT, R4, 0x20, PT ;  /* 0x000000200400780c */ /* 0x000fe20003f04270 */
[----:B------:R-:W-:Y:S01]  /*53c0*/  FMUL R61, R61, R19 ;  /* 0x000000133d3d7220 */ /* 0x000fe20000400000 */
[----:B------:R-:W-:Y:S01]  /*53d0*/  F2FP.TF32.F32.PACK_B R11, R11 ;  /* 0x0000000bff0b723e */ /* 0x000fe200024050ff */
[-C--:B-1----:R-:W-:Y:S01]  /*53e0*/  FMUL R13, R40, R19.reuse ;  /* 0x00000013280d7220 */ /* 0x082fe20000400000 */
[----:B------:R-:W-:Y:S01]  /*53f0*/  ISETP.GT.AND P1, PT, R3, 0x8, P1 ;  /* 0x000000080300780c */ /* 0x000fe20000f24270 */
[----:B------:R-:W-:Y:S01]  /*5400*/  FMUL R63, R63, R19 ;  /* 0x000000133f3f7220 */ /* 0x000fe20000400000 */
[----:B------:R-:W-:Y:S01]  /*5410*/  F2FP.TF32.F32.PACK_B R39, R39 ;  /* 0x00000027ff27723e */ /* 0x000fe200024050ff */
[----:B------:R-:W-:Y:S01]  /*5420*/  FMUL R65, R65, R19 ;  /* 0x0000001341417220 */ /* 0x000fe20000400000 */
[----:B------:R-:W-:Y:S01]  /*5430*/  F2FP.TF32.F32.PACK_B R13, R13 ;  /* 0x0000000dff0d723e */ /* 0x000fe200024050ff */
[----:B------:R-:W-:Y:S01]  /*5440*/  @P4 STG.E desc[UR36][R8.64+0x44], R35 ;  /* 0x0000442308004986 */ /* 0x000fe2000c101924 */
[C---:B------:R-:W-:Y:S01]  /*5450*/  ISETP.GT.AND P4, PT, R3.reuse, 0x8, P2 ;  /* 0x000000080300780c */ /* 0x040fe20001784270 */
[-C--:B0-----:R-:W-:Y:S01]  /*5460*/  FMUL R5, R38, R19.reuse ;  /* 0x0000001326057220 */ /* 0x081fe20000400000 */
[C---:B------:R-:W-:Y:S01]  /*5470*/  ISETP.GT.AND P2, PT, R4.reuse, 0x21, PT ;  /* 0x000000210400780c */ /* 0x040fe20003f44270 */
[----:B------:R0:W-:Y:S01]  /*5480*/  @P5 STG.E desc[UR36][R6.64+0x60], R11 ;  /* 0x0000600b06005986 */ /* 0x0001e2000c101924 */
[----:B------:R-:W-:Y:S01]  /*5490*/  ISETP.GT.AND P5, PT, R3, RZ, P0 ;  /* 0x000000ff0300720c */ /* 0x000fe200007a4270 */
[----:B------:R-:W-:Y:S01]  /*54a0*/  FMUL R67, R67, R19 ;  /* 0x0000001343437220 */ /* 0x000fe20000400000 */
[----:B------:R-:W-:Y:S01]  /*54b0*/  F2FP.TF32.F32.PACK_B R5, R5 ;  /* 0x00000005ff05723e */ /* 0x000fe200024050ff */
[----:B------:R-:W-:Y:S01]  /*54c0*/  @P3 STG.E desc[UR36][R6.64+0x64], R37 ;  /* 0x0000642506003986 */ /* 0x000fe2000c101924 */
[----:B------:R-:W-:Y:S01]  /*54d0*/  ISETP.GT.AND P3, PT, R3, RZ, P2 ;  /* 0x000000ff0300720c */ /* 0x000fe20001764270 */
[----:B------:R-:W-:Y:S01]  /*54e0*/  FMUL R69, R69, R19 ;  /* 0x0000001345457220 */ /* 0x000fe20000400000 */
[----:B------:R-:W-:Y:S01]  /*54f0*/  F2FP.TF32.F32.PACK_B R41, R41 ;  /* 0x00000029ff29723e */ /* 0x000fe200024050ff */
[----:B------:R1:W-:Y:S01]  /*5500*/  @P1 STG.E desc[UR36][R8.64+0x60], R5 ;  /* 0x0000600508001986 */ /* 0x0003e2000c101924 */
[----:B------:R-:W-:Y:S01]  /*5510*/  ISETP.GT.AND P1, PT, R4, 0x28, PT ;  /* 0x000000280400780c */ /* 0x000fe20003f24270 */
[-C--:B------:R-:W-:Y:S01]  /*5520*/  FMUL R71, R71, R19.reuse ;  /* 0x0000001347477220 */ /* 0x080fe20000400000 */
[C---:B------:R-:W-:Y:S01]  /*5530*/  ISETP.GT.AND P0, PT, R3.reuse, 0x8, P0 ;  /* 0x000000080300780c */ /* 0x040fe20000704270 */
[----:B------:R-:W-:Y:S01]  /*5540*/  @P4 STG.E desc[UR36][R8.64+0x64], R39 ;  /* 0x0000642708004986 */ /* 0x000fe2000c101924 */
[C---:B------:R-:W-:Y:S01]  /*5550*/  ISETP.GT.AND P4, PT, R3.reuse, 0x8, P2 ;  /* 0x000000080300780c */ /* 0x040fe20001784270 */
[-C--:B0-----:R-:W-:Y:S01]  /*5560*/  FMUL R11, R44, R19.reuse ;  /* 0x000000132c0b7220 */ /* 0x081fe20000400000 */
[----:B------:R-:W-:Y:S01]  /*5570*/  ISETP.GT.AND P2, PT, R4, 0x29, PT ;  /* 0x000000290400780c */ /* 0x000fe20003f44270 */
[----:B------:R0:W-:Y:S01]  /*5580*/  @P5 STG.E desc[UR36][R6.64+0x80], R13 ;  /* 0x0000800d06005986 */ /* 0x0001e2000c101924 */
[----:B------:R-:W-:Y:S01]  /*5590*/  ISETP.GT.AND P5, PT, R3, RZ, P1 ;  /* 0x000000ff0300720c */ /* 0x000fe20000fa4270 */
[----:B------:R-:W-:Y:S01]  /*55a0*/  FMUL R73, R73, R19 ;  /* 0x0000001349497220 */ /* 0x000fe20000400000 */
[----:B------:R-:W-:Y:S01]  /*55b0*/  F2FP.TF32.F32.PACK_B R43, R43 ;  /* 0x0000002bff2b723e */ /* 0x000fe200024050ff */
[-C--:B-1----:R-:W-:Y:S01]  /*55c0*/  FMUL R5, R42, R19.reuse ;  /* 0x000000132a057220 */ /* 0x082fe20000400000 */
[----:B------:R-:W-:Y:S01]  /*55d0*/  @P3 STG.E desc[UR36][R6.64+0x84], R41 ;  /* 0x0000842906003986 */ /* 0x000fe2000c101924 */
[----:B------:R-:W-:Y:S01]  /*55e0*/  ISETP.GT.AND P3, PT, R3, RZ, P2 ;  /* 0x000000ff0300720c */ /* 0x000fe20001764270 */
[----:B------:R-:W-:Y:S01]  /*55f0*/  FMUL R75, R75, R19 ;  /* 0x000000134b4b7220 */ /* 0x000fe20000400000 */
[----:B------:R-:W-:Y:S01]  /*5600*/  F2FP.TF32.F32.PACK_B R11, R11 ;  /* 0x0000000bff0b723e */ /* 0x000fe200024050ff */
[----:B------:R-:W-:Y:S01]  /*5610*/  FMUL R77, R77, R19 ;  /* 0x000000134d4d7220 */ /* 0x000fe20000400000 */
[----:B------:R-:W-:Y:S01]  /*5620*/  F2FP.TF32.F32.PACK_B R5, R5 ;  /* 0x00000005ff05723e */ /* 0x000fe200024050ff */
[----:B------:R-:W-:Y:S01]  /*5630*/  FMUL R79, R79, R19 ;  /* 0x000000134f4f7220 */ /* 0x000fe20000400000 */
[----:B------:R-:W-:Y:S01]  /*5640*/  F2FP.TF32.F32.PACK_B R45, R45 ;  /* 0x0000002dff2d723e */ /* 0x000fe200024050ff */
[-C--:B0-----:R-:W-:Y:S01]  /*5650*/  FMUL R13, R48, R19.reuse ;  /* 0x00000013300d7220 */ /* 0x081fe20000400000 */
[----:B------:R-:W-:Y:S01]  /*5660*/  ISETP.GT.AND P1, PT, R3, 0x8, P1 ;  /* 0x000000080300780c */ /* 0x000fe20000f24270 */
[----:B------:R0:W-:Y:S01]  /*5670*/  @P0 STG.E desc[UR36][R8.64+0x80], R5 ;  /* 0x0000800508000986 */ /* 0x0001e2000c101924 */
[----:B------:R-:W-:Y:S01]  /*5680*/  ISETP.GT.AND P0, PT, R4, 0x30, PT ;  /* 0x000000300400780c */ /* 0x000fe20003f04270 */
[----:B------:R-:W-:Y:S01]  /*5690*/  FMUL R81, R81, R19 ;  /* 0x0000001351517220 */ /* 0x000fe20000400000 */
[----:B------:R-:W-:Y:S01]  /*56a0*/  F2FP.TF32.F32.PACK_B R47, R47 ;  /* 0x0000002fff2f723e */ /* 0x000fe200024050ff */
[----:B------:R-:W-:Y:S01]  /*56b0*/  @P4 STG.E desc[UR36][R8.64+0x84], R43 ;  /* 0x0000842b08004986 */ /* 0x000fe2000c101924 */
[C---:B------:R-:W-:Y:S01]  /*56c0*/  ISETP.GT.AND P4, PT, R3.reuse, 0x8, P2 ;  /* 0x000000080300780c */ /* 0x040fe20001784270 */
[-C--:B------:R-:W-:Y:S01]  /*56d0*/  FMUL R15, R82, R19.reuse ;  /* 0x00000013520f7220 */ /* 0x080fe20000400000 */
[----:B------:R-:W-:Y:S01]  /*56e0*/  ISETP.GT.AND P2, PT, R4, 0x31, PT ;  /* 0x000000310400780c */ /* 0x000fe20003f44270 */
[----:B------:R1:W-:Y:S01]  /*56f0*/  @P5 STG.E desc[UR36][R6.64+0xa0], R11 ;  /* 0x0000a00b06005986 */ /* 0x0003e2000c101924 */
[----:B------:R-:W-:Y:S01]  /*5700*/  ISETP.GT.AND P5, PT, R3, RZ, P0 ;  /* 0x000000ff0300720c */ /* 0x000fe200007a4270 */
[----:B------:R-:W-:Y:S01]  /*5710*/  FMUL R83, R83, R19 ;  /* 0x0000001353537220 */ /* 0x000fe20000400000 */
[----:B------:R-:W-:Y:S01]  /*5720*/  F2FP.TF32.F32.PACK_B R13, R13 ;  /* 0x0000000dff0d723e */ /* 0x000fe200024050ff */
[-C--:B0-----:R-:W-:Y:S01]  /*5730*/  FMUL R5, R46, R19.reuse ;  /* 0x000000132e057220 */ /* 0x081fe20000400000 */
[----:B------:R-:W-:Y:S01]  /*5740*/  @P3 STG.E desc[UR36][R6.64+0xa4], R45 ;  /* 0x0000a42d06003986 */ /* 0x000fe2000c101924 */
[----:B------:R-:W-:Y:S01]  /*5750*/  ISETP.GT.AND P3, PT, R3, RZ, P2 ;  /* 0x000000ff0300720c */ /* 0x000fe20001764270 */
[----:B------:R-:W-:Y:S01]  /*5760*/  FMUL R21, R84, R19 ;  /* 0x0000001354157220 */ /* 0x000fe20000400000 */
[----:B------:R-:W-:Y:S01]  /*5770*/  F2FP.TF32.F32.PACK_B R49, R49 ;  /* 0x00000031ff31723e */ /* 0x000fe200024050ff */
[----:B------:R-:W-:Y:S01]  /*5780*/  FMUL R85, R85, R19 ;  /* 0x0000001355557220 */ /* 0x000fe20000400000 */
[----:B------:R-:W-:Y:S01]  /*5790*/  F2FP.TF32.F32.PACK_B R5, R5 ;  /* 0x00000005ff05723e */ /* 0x000fe200024050ff */
[-C--:B------:R-:W-:Y:S01]  /*57a0*/  FMUL R87, R87, R19.reuse ;  /* 0x0000001357577220 */ /* 0x080fe20000400000 */
[----:B------:R-:W-:Y:S01]  /*57b0*/  ISETP.GT.AND P0, PT, R3, 0x8, P0 ;  /* 0x000000080300780c */ /* 0x000fe20000704270 */
[----:B-1----:R-:W-:Y:S01]  /*57c0*/  FMUL R11, R52, R19 ;  /* 0x00000013340b7220 */ /* 0x002fe20000400000 */
[----:B------:R-:W-:Y:S01]  /*57d0*/  F2FP.TF32.F32.PACK_B R51, R51 ;  /* 0x00000033ff33723e */ /* 0x000fe200024050ff */
[----:B------:R0:W-:Y:S01]  /*57e0*/  @P1 STG.E desc[UR36][R8.64+0xa0], R5 ;  /* 0x0000a00508001986 */ /* 0x0001e2000c101924 */
[----:B------:R-:W-:-:S02]  /*57f0*/  ISETP.GT.AND P1, PT, R4, 0x38, PT ;  /* 0x000000380400780c */ /* 0x000fc40003f24270 */
[----:B------:R-:W-:Y:S01]  /*5800*/  F2FP.TF32.F32.PACK_B R11, R11 ;  /* 0x0000000bff0b723e */ /* 0x000fe200024050ff */
[----:B------:R-:W-:Y:S01]  /*5810*/  @P4 STG.E desc[UR36][R8.64+0xa4], R47 ;  /* 0x0000a42f08004986 */ /* 0x000fe2000c101924 */
[C---:B------:R-:W-:Y:S02]  /*5820*/  ISETP.GT.AND P4, PT, R3.reuse, 0x8, P2 ;  /* 0x000000080300780c */ /* 0x040fe40001784270 */
[----:B------:R-:W-:Y:S01]  /*5830*/  ISETP.GT.AND P2, PT, R4, 0x39, PT ;  /* 0x000000390400780c */ /* 0x000fe20003f44270 */
[----:B------:R1:W-:Y:S01]  /*5840*/  @P5 STG.E desc[UR36][R6.64+0xc0], R13 ;  /* 0x0000c00d06005986 */ /* 0x0003e2000c101924 */
[C---:B------:R-:W-:Y:S02]  /*5850*/  ISETP.GT.AND P5, PT, R3.reuse, RZ, P1 ;  /* 0x000000ff0300720c */ /* 0x040fe40000fa4270 */
[----:B------:R-:W-:Y:S01]  /*5860*/  F2FP.TF32.F32.PACK_B R53, R53 ;  /* 0x00000035ff35723e */ /* 0x000fe200024050ff */
[----:B0-----:R-:W-:Y:S01]  /*5870*/  FMUL R5, R50, R19 ;  /* 0x0000001332057220 */ /* 0x001fe20000400000 */
[----:B------:R-:W-:Y:S01]  /*5880*/  @P3 STG.E desc[UR36][R6.64+0xc4], R49 ;  /* 0x0000c43106003986 */ /* 0x000fe2000c101924 */
[----:B------:R-:W-:-:S02]  /*5890*/  ISETP.GT.AND P3, PT, R3, RZ, P2 ;  /* 0x000000ff0300720c */ /* 0x000fc40001764270 */
[----:B------:R-:W-:Y:S02]  /*58a0*/  ISETP.GT.AND P1, PT, R3, 0x8, P1 ;  /* 0x000000080300780c */ /* 0x000fe40000f24270 */
[----:B------:R-:W-:Y:S01]  /*58b0*/  F2FP.TF32.F32.PACK_B R5, R5 ;  /* 0x00000005ff05723e */ /* 0x000fe200024050ff */
[----:B-1----:R-:W-:Y:S01]  /*58c0*/  FMUL R13, R56, R19 ;  /* 0x00000013380d7220 */ /* 0x002fe20000400000 */
[----:B------:R-:W-:-:S03]  /*58d0*/  F2FP.TF32.F32.PACK_B R55, R55 ;  /* 0x00000037ff37723e */ /* 0x000fc600024050ff */
[----:B------:R0:W-:Y:S01]  /*58e0*/  @P0 STG.E desc[UR36][R8.64+0xc0], R5 ;  /* 0x0000c00508000986 */ /* 0x0001e2000c101924 */
[C---:B------:R-:W-:Y:S02]  /*58f0*/  ISETP.GT.AND P0, PT, R4.reuse, 0x40, PT ;  /* 0x000000400400780c */ /* 0x040fe40003f04270 */
        /* <DEDUP_REMOVED lines=71> */
[----:B------:R-:W-:Y:S01]  /*5d70*/  @P3 STG.E desc[UR36][R6.64+0x164], R69 ;  /* 0x0001644506003986 */ /* 0x000fe2000c101924 */
[----:B0-----:R-:W-:Y:S01]  /*5d80*/  FMUL R5, R70, R19 ;  /* 0x0000001346057220 */ /* 0x001fe20000400000 */
[----:B------:R-:W-:-:S02]  /*5d90*/  ISETP.GT.AND P3, PT, R3, RZ, P2 ;  /* 0x000000ff0300720c */ /* 0x000fc40001764270 */
[----:B------:R-:W-:Y:S02]  /*5da0*/  ISETP.GT.AND P0, PT, R3, 0x8, P0 ;  /* 0x000000080300780c */ /* 0x000fe40000704270 */
[----:B------:R-:W-:Y:S01]  /*5db0*/  F2FP.TF32.F32.PACK_B R5, R5 ;  /* 0x00000005ff05723e */ /* 0x000fe200024050ff */
[----:B-1----:R-:W-:Y:S01]  /*5dc0*/  FMUL R11, R76, R19 ;  /* 0x000000134c0b7220 */ /* 0x002fe20000400000 */
[----:B------:R-:W-:-:S03]  /*5dd0*/  F2FP.TF32.F32.PACK_B R75, R75 ;  /* 0x0000004bff4b723e */ /* 0x000fc600024050ff */
[----:B------:R0:W-:Y:S01]  /*5de0*/  @P1 STG.E desc[UR36][R8.64+0x160], R5 ;  /* 0x0001600508001986 */ /* 0x0001e2000c101924 */
[----:B------:R-:W-:Y:S02]  /*5df0*/  F2FP.TF32.F32.PACK_B R77, R77 ;  /* 0x0000004dff4d723e */ /* 0x000fe400024050ff */
[----:B------:R-:W-:Y:S01]  /*5e00*/  F2FP.TF32.F32.PACK_B R11, R11 ;  /* 0x0000000bff0b723e */ /* 0x000fe200024050ff */
[----:B------:R-:W-:Y:S01]  /*5e10*/  @P4 STG.E desc[UR36][R8.64+0x164], R71 ;  /* 0x0001644708004986 */ /* 0x000fe2000c101924 */
[C---:B------:R-:W-:Y:S02]  /*5e20*/  ISETP.GT.AND P4, PT, R4.reuse, 0x68, PT ;  /* 0x000000680400780c */ /* 0x040fe40003f84270 */
[----:B------:R-:W-:Y:S01]  /*5e30*/  F2FP.TF32.F32.PACK_B R79, R79 ;  /* 0x0000004fff4f723e */ /* 0x000fe200024050ff */
[----:B------:R1:W-:Y:S01]  /*5e40*/  @P5 STG.E desc[UR36][R6.64+0x180], R13 ;  /* 0x0001800d06005986 */ /* 0x0003e2000c101924 */
[----:B------:R-:W-:Y:S02]  /*5e50*/  ISETP.GT.AND P5, PT, R4, 0x69, PT ;  /* 0x000000690400780c */ /* 0x000fe40003fa4270 */
[----:B------:R-:W-:Y:S01]  /*5e60*/  F2FP.TF32.F32.PACK_B R81, R81 ;  /* 0x00000051ff51723e */ /* 0x000fe200024050ff */
[----:B------:R-:W-:Y:S01]  /*5e70*/  @P3 STG.E desc[UR36][R6.64+0x184], R73 ;  /* 0x0001844906003986 */ /* 0x000fe2000c101924 */
[C---:B------:R-:W-:Y:S01]  /*5e80*/  ISETP.GT.AND P3, PT, R3.reuse, 0x8, P2 ;  /* 0x000000080300780c */ /* 0x040fe20001764270 */
[----:B0-----:R-:W-:Y:S01]  /*5e90*/  FMUL R5, R74, R19 ;  /* 0x000000134a057220 */ /* 0x001fe20000400000 */
[----:B------:R-:W-:-:S02]  /*5ea0*/  ISETP.GT.AND P2, PT, R3, RZ, P4 ;  /* 0x000000ff0300720c */ /* 0x000fc40002744270 */
[C---:B------:R-:W-:Y:S02]  /*5eb0*/  ISETP.GT.AND P1, PT, R3.reuse, RZ, P5 ;  /* 0x000000ff0300720c */ /* 0x040fe40002f24270 */
[C---:B------:R-:W-:Y:S01]  /*5ec0*/  ISETP.GT.AND P4, PT, R3.reuse, 0x8, P4 ;  /* 0x000000080300780c */ /* 0x040fe20002784270 */
[----:B-1----:R-:W-:Y:S01]  /*5ed0*/  FMUL R13, R78, R19 ;  /* 0x000000134e0d7220 */ /* 0x002fe20000400000 */
[----:B------:R-:W-:Y:S02]  /*5ee0*/  F2FP.TF32.F32.PACK_B R5, R5 ;  /* 0x00000005ff05723e */ /* 0x000fe400024050ff */
[----:B------:R-:W-:Y:S02]  /*5ef0*/  ISETP.GT.AND P5, PT, R3, 0x8, P5 ;  /* 0x000000080300780c */ /* 0x000fe40002fa4270 */
[----:B------:R-:W-:Y:S01]  /*5f00*/  F2FP.TF32.F32.PACK_B R13, R13 ;  /* 0x0000000dff0d723e */ /* 0x000fe200024050ff */
[----:B------:R0:W-:Y:S01]  /*5f10*/  @P0 STG.E desc[UR36][R8.64+0x180], R5 ;  /* 0x0001800508000986 */ /* 0x0001e2000c101924 */
[----:B------:R-:W-:-:S02]  /*5f20*/  ISETP.GT.AND P0, PT, R4, 0x79, PT ;  /* 0x000000790400780c */ /* 0x000fc40003f04270 */
[----:B------:R-:W-:Y:S01]  /*5f30*/  F2FP.TF32.F32.PACK_B R15, R15 ;  /* 0x0000000fff0f723e */ /* 0x000fe200024050ff */
[----:B------:R-:W-:Y:S01]  /*5f40*/  @P3 STG.E desc[UR36][R8.64+0x184], R75 ;  /* 0x0001844b08003986 */ /* 0x000fe2000c101924 */
[C---:B------:R-:W-:Y:S02]  /*5f50*/  ISETP.GT.AND P3, PT, R4.reuse, 0x70, PT ;  /* 0x000000700400780c */ /* 0x040fe40003f64270 */
[----:B------:R-:W-:Y:S01]  /*5f60*/  F2FP.TF32.F32.PACK_B R83, R83 ;  /* 0x00000053ff53723e */ /* 0x000fe200024050ff */
[----:B------:R1:W-:Y:S01]  /*5f70*/  @P2 STG.E desc[UR36][R6.64+0x1a0], R11 ;  /* 0x0001a00b06002986 */ /* 0x0003e2000c101924 */
[C---:B------:R-:W-:Y:S02]  /*5f80*/  ISETP.GT.AND P2, PT, R4.reuse, 0x71, PT ;  /* 0x000000710400780c */ /* 0x040fe40003f44270 */
[----:B------:R-:W-:Y:S01]  /*5f90*/  F2FP.TF32.F32.PACK_B R21, R21 ;  /* 0x00000015ff15723e */ /* 0x000fe200024050ff */
[----:B------:R-:W-:Y:S01]  /*5fa0*/  @P1 STG.E desc[UR36][R6.64+0x1a4], R77 ;  /* 0x0001a44d06001986 */ /* 0x000fe2000c101924 */
[----:B------:R-:W-:Y:S01]  /*5fb0*/  ISETP.GT.AND P1, PT, R4, 0x78, PT ;  /* 0x000000780400780c */ /* 0x000fe20003f24270 */
[----:B------:R-:W-:Y:S01]  /*5fc0*/  @P4 IMAD.MOV.U32 R4, RZ, RZ, R8 ;  /* 0x000000ffff044224 */ /* 0x000fe200078e0008 */
[----:B------:R-:W-:Y:S01]  /*5fd0*/  F2FP.TF32.F32.PACK_B R85, R85 ;  /* 0x00000055ff55723e */ /* 0x000fe200024050ff */
[----:B0-----:R-:W-:Y:S01]  /*5fe0*/  @P4 IMAD.MOV.U32 R5, RZ, RZ, R9 ;  /* 0x000000ffff054224 */ /* 0x001fe200078e0009 */
[----:B------:R-:W-:Y:S01]  /*5ff0*/  F2FP.TF32.F32.PACK_B R87, R87 ;  /* 0x00000057ff57723e */ /* 0x000fe200024050ff */
[----:B-1----:R-:W-:-:S03]  /*6000*/  FMUL R11, R80, R19 ;  /* 0x00000013500b7220 */ /* 0x002fc60000400000 */
[----:B------:R0:W-:Y:S01]  /*6010*/  @P4 STG.E desc[UR36][R4.64+0x1a0], R13 ;  /* 0x0001a00d04004986 */ /* 0x0001e2000c101924 */
[C---:B------:R-:W-:Y:S02]  /*6020*/  ISETP.GT.AND P4, PT, R3.reuse, RZ, P3 ;  /* 0x000000ff0300720c */ /* 0x040fe40001f84270 */
[----:B------:R-:W-:Y:S02]  /*6030*/  ISETP.GT.AND P3, PT, R3, 0x8, P3 ;  /* 0x000000080300780c */ /* 0x000fe40001f64270 */
[----:B------:R-:W-:Y:S01]  /*6040*/  F2FP.TF32.F32.PACK_B R11, R11 ;  /* 0x0000000bff0b723e */ /* 0x000fe200024050ff */
[----:B0-----:R-:W-:Y:S02]  /*6050*/  @P5 IMAD.MOV.U32 R4, RZ, RZ, R8 ;  /* 0x000000ffff045224 */ /* 0x001fe400078e0008 */
[----:B------:R-:W-:Y:S01]  /*6060*/  FMUL R13, R86, R19 ;  /* 0x00000013560d7220 */ /* 0x000fe20000400000 */
[----:B------:R-:W-:-:S04]  /*6070*/  @P5 IMAD.MOV.U32 R5, RZ, RZ, R9 ;  /* 0x000000ffff055224 */ /* 0x000fc800078e0009 */
[----:B------:R-:W-:Y:S01]  /*6080*/  F2FP.TF32.F32.PACK_B R13, R13 ;  /* 0x0000000dff0d723e */ /* 0x000fe200024050ff */
[----:B------:R0:W-:Y:S01]  /*6090*/  @P5 STG.E desc[UR36][R4.64+0x1a4], R79 ;  /* 0x0001a44f04005986 */ /* 0x0001e2000c101924 */
[C---:B------:R-:W-:Y:S02]  /*60a0*/  ISETP.GT.AND P5, PT, R3.reuse, RZ, P2 ;  /* 0x000000ff0300720c */ /* 0x040fe400017a4270 */
[----:B------:R-:W-:Y:S01]  /*60b0*/  ISETP.GT.AND P2, PT, R3, 0x8, P2 ;  /* 0x000000080300780c */ /* 0x000fe20001744270 */
[----:B0-----:R-:W-:Y:S02]  /*60c0*/  @P4 IMAD.MOV.U32 R4, RZ, RZ, R6 ;  /* 0x000000ffff044224 */ /* 0x001fe400078e0006 */
[----:B------:R-:W-:-:S05]  /*60d0*/  @P4 IMAD.MOV.U32 R5, RZ, RZ, R7 ;  /* 0x000000ffff054224 */ /* 0x000fca00078e0007 */
        /* <DEDUP_REMOVED lines=10> */
[----:B------:R0:W-:Y:S02]  /*6180*/  @P3 STG.E desc[UR36][R4.64+0x1c0], R15 ;  /* 0x0001c00f04003986 */ /* 0x0001e4000c101924 */
[----:B0-----:R-:W-:Y:S02]  /*6190*/  @P2 IMAD.MOV.U32 R4, RZ, RZ, R8 ;  /* 0x000000ffff042224 */ /* 0x001fe400078e0008 */
[----:B------:R-:W-:-:S05]  /*61a0*/  @P2 IMAD.MOV.U32 R5, RZ, RZ, R9 ;  /* 0x000000ffff052224 */ /* 0x000fca00078e0009 */
[----:B------:R0:W-:Y:S02]  /*61b0*/  @P2 STG.E desc[UR36][R4.64+0x1c4], R83 ;  /* 0x0001c45304002986 */ /* 0x0001e4000c101924 */
[----:B0-----:R-:W-:Y:S02]  /*61c0*/  @P4 IMAD.MOV.U32 R4, RZ, RZ, R6 ;  /* 0x000000ffff044224 */ /* 0x001fe400078e0006 */
[----:B------:R-:W-:-:S05]  /*61d0*/  @P4 IMAD.MOV.U32 R5, RZ, RZ, R7 ;  /* 0x000000ffff054224 */ /* 0x000fca00078e0007 */
[----:B------:R0:W-:Y:S04]  /*61e0*/  @P4 STG.E desc[UR36][R4.64+0x1e0], R21 ;  /* 0x0001e01504004986 */ /* 0x0001e8000c101924 */
[----:B------:R1:W-:Y:S01]  /*61f0*/  @P5 STG.E desc[UR36][R6.64+0x1e4], R85 ;  /* 0x0001e45506005986 */ /* 0x0003e2000c101924 */
[----:B0-----:R-:W-:Y:S02]  /*6200*/  @P1 IMAD.MOV.U32 R4, RZ, RZ, R8 ;  /* 0x000000ffff041224 */ /* 0x001fe400078e0008 */
[----:B------:R-:W-:-:S05]  /*6210*/  @P1 IMAD.MOV.U32 R5, RZ, RZ, R9 ;  /* 0x000000ffff051224 */ /* 0x000fca00078e0009 */
[----:B------:R1:W-:Y:S04]  /*6220*/  @P1 STG.E desc[UR36][R4.64+0x1e0], R13 ;  /* 0x0001e00d04001986 */ /* 0x0003e8000c101924 */
[----:B------:R1:W-:Y:S02]  /*6230*/  @P0 STG.E desc[UR36][R8.64+0x1e4], R87 ;  /* 0x0001e45708000986 */ /* 0x0003e4000c101924 */
.L_x_154:
[----:B------:R-:W-:Y:S05]  /*6240*/  BSYNC B0 ;  /* 0x0000000000007941 */ /* 0x000fea0003800000 */
.L_x_28:
[----:B------:R-:W-:Y:S01]  /*6250*/  IADD3 R16, P0, R16, UR38, RZ ;  /* 0x0000002610107c10 */ /* 0x000fe2000ff1e0ff */
[----:B------:R-:W-:Y:S01]  /*6260*/  ULDC.64 UR4, c[0x0][0x650] ;  /* 0x0001940000047ab9 */ /* 0x000fe20000000a00 */
[----:B------:R-:W-:Y:S01]  /*6270*/  PRMT R3, RZ, 0x7610, R3 ;  /* 0x00007610ff037816 */ /* 0x000fe20000000003 */
[----:B------:R-:W-:Y:S01]  /*6280*/  IMAD.MOV.U32 R100, RZ, RZ, -0x1 ;  /* 0xffffffffff647424 */ /* 0x000fe200078e00ff */
[----:B------:R-:W-:Y:S01]  /*6290*/  IADD3.X R17, R17, UR41, RZ, P0, !PT ;  /* 0x0000002911117c10 */ /* 0x000fe200087fe4ff */
[----:B--2---:R-:W-:Y:S01]  /*62a0*/  IMAD.MOV.U32 R99, RZ, RZ, -0x1 ;  /* 0xffffffffff637424 */ /* 0x004fe200078e00ff */
[----:B------:R-:W-:-:S04]  /*62b0*/  ISETP.GE.U32.AND P0, PT, R16, UR4, PT ;  /* 0x0000000410007c0c */ /* 0x000fc8000bf06070 */
[----:B------:R-:W-:-:S13]  /*62c0*/  ISETP.GE.U32.AND.EX P0, PT, R17, UR5, PT, P0 ;  /* 0x0000000511007c0c */ /* 0x000fda000bf06100 */
[----:B------:R-:W-:Y:S05]  /*62d0*/  @P0 BRA `(.L_x_155) ;  /* 0x00000004004c0947 */ /* 0x000fea0003800000 */
[----:B0-----:R-:W0:Y:S01]  /*62e0*/  LDC.64 R10, c[0x0][0x628] ;  /* 0x00018a00ff0a7b82 */ /* 0x001e220000000a00 */
[----:B-1--4-:R-:W1:Y:S01]  /*62f0*/  S2R R12, SR_CTAID.X ;  /* 0x00000000000c7919 */ /* 0x012e620000002500 */
[----:B---3--:R-:W-:Y:S02]  /*6300*/  IMAD.MOV.U32 R8, RZ, RZ, R16 ;  /* 0x000000ffff087224 */ /* 0x008fe400078e0010 */
[----:B------:R-:W-:Y:S01]  /*6310*/  IMAD.MOV.U32 R9, RZ, RZ, R17 ;  /* 0x000000ffff097224 */ /* 0x000fe200078e0011 */
[----:B------:R-:W2:Y:S03]  /*6320*/  S2R R20, SR_CTAID.Y ;  /* 0x0000000000147919 */ /* 0x000ea60000002600 */
[----:B------:R-:W3:Y:S08]  /*6330*/  LDC R0, c[0x0][0x630] ;  /* 0x00018c00ff007b82 */ /* 0x000ef00000000800 */
[----:B------:R-:W4:Y:S01]  /*6340*/  LDC.64 R14, c[0x0][0x620] ;  /* 0x00018800ff0e7b82 */ /* 0x000f220000000a00 */
[----:B0-----:R-:W-:-:S04]  /*6350*/  ISETP.NE.U32.AND P0, PT, R10, RZ, PT ;  /* 0x000000ff0a00720c */ /* 0x001fc80003f05070 */
[----:B------:R-:W-:-:S13]  /*6360*/  ISETP.NE.AND.EX P0, PT, R11, RZ, PT, P0 ;  /* 0x000000ff0b00720c */ /* 0x000fda0003f05300 */
[----:B-1234-:R-:W-:Y:S05]  /*6370*/  @!P0 BRA `(.L_x_156) ;  /* 0x0000000000288947 */ /* 0x01efea0003800000 */
        /* <DEDUP_REMOVED lines=10> */
.L_x_156:
[-CC-:B------:R-:W-:Y:S01]  /*6420*/  SHF.R.U64 R99, R8, R0.reuse, R9.reuse ;  /* 0x0000000008637219 */ /* 0x180fe20000001209 */
[----:B------:R-:W0:Y:S01]  /*6430*/  LDC.64 R26, c[0x0][0x640] ;  /* 0x00019000ff1a7b82 */ /* 0x000e220000000a00 */
[----:B------:R-:W-:Y:S01]  /*6440*/  SHF.R.U32.HI R0, RZ, R0, R9 ;  /* 0x00000000ff007219 */ /* 0x000fe20000011609 */
[----:B------:R-:W-:Y:S01]  /*6450*/  ULDC UR4, c[0x0][0x150] ;  /* 0x0000540000047ab9 */ /* 0x000fe20000000800 */
[----:B------:R-:W-:Y:S02]  /*6460*/  IADD3 R3, P0, RZ, -R99, RZ ;  /* 0x80000063ff037210 */ /* 0x000fe40007f1e0ff */
[----:B------:R-:W-:-:S03]  /*6470*/  I2FP.F32.U32 R7, R12 ;  /* 0x0000000c00077245 */ /* 0x000fc60000201000 */
[----:B------:R-:W1:Y:S01]  /*6480*/  LDC R6, c[0x0][0x618] ;  /* 0x00018600ff067b82 */ /* 0x000e620000000800 */
[----:B------:R-:W-:Y:S02]  /*6490*/  IMAD.X R5, RZ, RZ, ~R0, P0 ;  /* 0x000000ffff057224 */ /* 0x000fe400000e0e00 */
[----:B------:R-:W-:Y:S01]  /*64a0*/  FMUL R7, R7, UR4 ;  /* 0x0000000407077c20 */ /* 0x000fe20008400000 */
[----:B------:R-:W-:Y:S01]  /*64b0*/  ULDC UR4, c[0x0][0x154] ;  /* 0x0000550000047ab9 */ /* 0x000fe20000000800 */
[-C--:B------:R-:W-:Y:S02]  /*64c0*/  IMAD R0, R5, R14.reuse, RZ ;  /* 0x0000000e05007224 */ /* 0x080fe400078e02ff */
[C---:B------:R-:W-:Y:S01]  /*64d0*/  IMAD.WIDE.U32 R4, R3.reuse, R14, R16 ;  /* 0x0000000e03047225 */ /* 0x040fe200078e0010 */
[----:B------:R-:W2:Y:S01]  /*64e0*/  LDC R8, c[0x0][0x608] ;  /* 0x00018200ff087b82 */ /* 0x000ea20000000800 */
[----:B------:R-:W3:Y:S02]  /*64f0*/  F2I.U32.TRUNC.NTZ R7, R7 ;  /* 0x0000000700077305 */ /* 0x000ee4000020f000 */
[----:B------:R-:W-:Y:S01]  /*6500*/  IMAD R3, R3, R15, R0 ;  /* 0x0000000f03037224 */ /* 0x000fe200078e0200 */
[----:B------:R-:W-:-:S03]  /*6510*/  I2FP.F32.U32 R0, R20 ;  /* 0x0000001400007245 */ /* 0x000fc60000201000 */
[----:B------:R-:W-:Y:S01]  /*6520*/  IMAD.IADD R3, R5, 0x1, R3 ;  /* 0x0000000105037824 */ /* 0x000fe200078e0203 */
[----:B------:R-:W4:Y:S01]  /*6530*/  LDC R11, c[0x0][0x658] ;  /* 0x00019600ff0b7b82 */ /* 0x000f220000000800 */
[----:B0-----:R-:W-:-:S04]  /*6540*/  ISETP.NE.U32.AND P0, PT, R26, RZ, PT ;  /* 0x000000ff1a00720c */ /* 0x001fc80003f05070 */
[----:B------:R-:W-:-:S03]  /*6550*/  ISETP.NE.AND.EX P0, PT, R27, RZ, PT, P0 ;  /* 0x000000ff1b00720c */ /* 0x000fc60003f05300 */
[----:B------:R-:W0:Y:S01]  /*6560*/  LDC R9, c[0x0][0x144] ;  /* 0x00005100ff097b82 */ /* 0x000e220000000800 */
[-C--:B-1----:R-:W-:Y:S01]  /*6570*/  SHF.R.U64 R10, R4, R6.reuse, R3 ;  /* 0x00000006040a7219 */ /* 0x082fe20000001203 */
[----:B---3--:R-:W-:Y:S01]  /*6580*/  IMAD.MOV R7, RZ, RZ, -R7 ;  /* 0x000000ffff077224 */ /* 0x008fe200078e0a07 */
[----:B------:R-:W-:Y:S01]  /*6590*/  SHF.R.U32.HI R3, RZ, R6, R3 ;  /* 0x00000006ff037219 */ /* 0x000fe20000011603 */
[----:B------:R-:W-:-:S04]  /*65a0*/  FMUL R6, R0, UR4 ;  /* 0x0000000400067c20 */ /* 0x000fc80008400000 */
[----:B------:R-:W1:Y:S01]  /*65b0*/  LDC R21, c[0x0][0x148] ;  /* 0x00005200ff157b82 */ /* 0x000e620000000800 */
[----:B------:R3:W0:Y:S01]  /*65c0*/  F2I.U32.TRUNC.NTZ R14, R6 ;  /* 0x00000006000e7305 */ /* 0x000622000020f000 */
[-CC-:B--2---:R-:W-:Y:S02]  /*65d0*/  SHF.R.U64 R13, R10, R8.reuse, R3.reuse ;  /* 0x000000080a0d7219 */ /* 0x184fe40000001203 */
[----:B------:R-:W-:-:S04]  /*65e0*/  SHF.R.U32.HI R0, RZ, R8, R3 ;  /* 0x00000008ff007219 */ /* 0x000fc80000011603 */
[----:B-----5:R-:W2:Y:S01]  /*65f0*/  LDC R24, c[0x0][0x648] ;  /* 0x00019200ff187b82 */ /* 0x020ea20000000800 */
[-CC-:B----4-:R-:W-:Y:S02]  /*6600*/  SHF.R.U64 R15, R13, R11.reuse, R0.reuse ;  /* 0x0000000b0d0f7219 */ /* 0x190fe40000001200 */
[----:B------:R-:W-:-:S03]  /*6610*/  SHF.R.U32.HI R5, RZ, R11, R0 ;  /* 0x0000000bff057219 */ /* 0x000fc60000011600 */
[----:B------:R-:W-:Y:S02]  /*6620*/  IMAD.MOV.U32 R4, RZ, RZ, R15 ;  /* 0x000000ffff047224 */ /* 0x000fe400078e000f */
[----:B------:R-:W4:Y:S01]  /*6630*/  LDC R28, c[0x0][0x638] ;  /* 0x00018e00ff1c7b82 */ /* 0x000f220000000800 */
[----:B0-----:R-:W-:-:S07]  /*6640*/  IMAD R25, R9, R7, R12 ;  /* 0x0000000709197224 */ /* 0x001fce00078e020c */
[----:B------:R-:W0:Y:S08]  /*6650*/  LDC R29, c[0x0][0x610] ;  /* 0x00018400ff1d7b82 */ /* 0x000e300000000800 */
[----:B------:R-:W0:Y:S01]  /*6660*/  LDC R30, c[0x0][0x600] ;  /* 0x00018000ff1e7b82 */ /* 0x000e220000000800 */
[----:B-123--:R-:W-:Y:S05]  /*6670*/  @!P0 BRA `(.L_x_157) ;  /* 0x0000000000288947 */ /* 0x00efea0003800000 */
        /* <DEDUP_REMOVED lines=10> */
.L_x_157:
[----:B------:R-:W-:Y:S01]  /*6720*/  ISETP.NE.AND P0, PT, R2, 0x1, PT ;  /* 0x000000010200780c */ /* 0x000fe20003f05270 */
[----:B------:R-:W-:Y:S01]  /*6730*/  IMAD.MOV R14, RZ, RZ, -R14 ;  /* 0x000000ffff0e7224 */ /* 0x000fe200078e0a0e */
[----:B------:R-:W-:Y:S02]  /*6740*/  SHF.R.U64 R0, R4, R24, R5 ;  /* 0x0000001804007219 */ /* 0x000fe40000001205 */
[----:B------:R-:W-:Y:S02]  /*6750*/  LOP3.LUT R3, R13, R96, RZ, 0xc0, !PT ;  /* 0x000000600d037212 */ /* 0x000fe400078ec0ff */
[----:B------:R-:W-:Y:S01]  /*6760*/  LOP3.LUT R10, R10, R95, RZ, 0xc0, !PT ;  /* 0x0000005f0a0a7212 */ /* 0x000fe200078ec0ff */
[----:B------:R-:W-:Y:S02]  /*6770*/  IMAD.MOV R4, RZ, RZ, -R0 ;  /* 0x000000ffff047224 */ /* 0x000fe400078e0a00 */
[----:B------:R-:W-:Y:S02]  /*6780*/  IMAD R0, R90, R0, R3 ;  /* 0x000000005a007224 */ /* 0x000fe400078e0203 */
[----:B----4-:R-:W-:-:S02]  /*6790*/  IMAD R3, R4, R28, R15 ;  /* 0x0000001c04037224 */ /* 0x010fc400078e020f */
[----:B------:R-:W-:Y:S02]  /*67a0*/  @P0 IMAD R25, R21, R14, R20 ;  /* 0x0000000e15190224 */ /* 0x000fe400078e0214 */
[----:B0-----:R-:W-:Y:S02]  /*67b0*/  IMAD R5, R3, R30, R10 ;  /* 0x0000001e03057224 */ /* 0x001fe400078e020a */
[----:B------:R-:W-:Y:S02]  /*67c0*/  IMAD R0, R0, R29, R25 ;  /* 0x0000001d00007224 */ /* 0x000fe400078e0219 */
[----:B------:R-:W-:-:S03]  /*67d0*/  IMAD.MOV.U32 R4, RZ, RZ, 0x1 ;  /* 0x00000001ff047424 */ /* 0x000fc600078e00ff */
[----:B------:R-:W-:Y:S02]  /*67e0*/  SEL R100, R5, R0, !P0 ;  /* 0x0000000005647207 */ /* 0x000fe40004000000 */
[----:B------:R-:W-:Y:S02]  /*67f0*/  PRMT R3, R4, 0x7610, R3 ;  /* 0x0000761004037816 */ /* 0x000fe40000000003 */
[----:B------:R-:W-:-:S07]  /*6800*/  SEL R0, R0, R5, !P0 ;  /* 0x0000000500007207 */ /* 0x000fce0004000000 */
.L_x_155:
[----:B------:R-:W-:Y:S01]  /*6810*/  LOP3.LUT P0, RZ, R3, 0xff, RZ, 0xc0, !PT ;  /* 0x000000ff03ff7812 */ /* 0x000fe2000780c0ff */
[----:B------:R-:W-:Y:S01]  /*6820*/  UIMAD.WIDE.U32 UR4, UR42, -0x33333333, URZ ;  /* 0xcccccccd2a0478a5 */ /* 0x000fe2000f8e003f */
[----:B------:R-:W-:-:S03]  /*6830*/  IMAD.MOV.U32 R101, RZ, RZ, R0 ;  /* 0x000000ffff657224 */ /* 0x000fc600078e0000 */
[----:B------:R-:W-:-:S04]  /*6840*/  USHF.R.U32.HI UR4, URZ, 0x2, UR5 ;  /* 0x000000023f047899 */ /* 0x000fc80008011605 */
[----:B------:R-:W-:-:S04]  /*6850*/  UIMAD UR42, UR4, -0x5, UR42 ;  /* 0xfffffffb042a78a4 */ /* 0x000fc8000f8e022a */
[----:B------:R-:W-:Y:S08]  /*6860*/  @P0 BRA `(.L_x_158) ;  /* 0xffffffa8005c0947 */ /* 0x000ff0000383ffff */
[----:B------:R-:W-:Y:S05]  /*6870*/  EXIT ;  /* 0x000000000000794d */ /* 0x000fea0003800000 */
.L_x_3:
        /* <DEDUP_REMOVED lines=26> */
.L_x_160:
[--C-:B------:R-:W-:Y:S01]  /*6a20*/  SHF.R.U64 R14, R12, R20, R13.reuse ;  /* 0x000000140c0e7219 */ /* 0x100fe2000000120d */
[----:B------:R-:W0:Y:S01]  /*6a30*/  LDC R24, c[0x0][0x618] ;  /* 0x00018600ff187b82 */ /* 0x000e220000000800 */
[----:B------:R-:W-:Y:S01]  /*6a40*/  I2FP.F32.U32 R8, R6 ;  /* 0x0000000600087245 */ /* 0x000fe20000201000 */
[----:B------:R-:W-:Y:S01]  /*6a50*/  ULDC UR4, c[0x0][0x150] ;  /* 0x0000540000047ab9 */ /* 0x000fe20000000800 */
[----:B------:R-:W-:Y:S02]  /*6a60*/  SHF.R.U32.HI R7, RZ, R20, R13 ;  /* 0x00000014ff077219 */ /* 0x000fe4000001160d */
[----:B------:R-:W-:Y:S01]  /*6a70*/  IADD3 R11, P0, RZ, -R14, RZ ;  /* 0x8000000eff0b7210 */ /* 0x000fe20007f1e0ff */
[----:B------:R-:W-:Y:S01]  /*6a80*/  FMUL R13, R8, UR4 ;  /* 0x00000004080d7c20 */ /* 0x000fe20008400000 */
[----:B------:R-:W-:Y:S01]  /*6a90*/  ULDC UR4, c[0x0][0x154] ;  /* 0x0000550000047ab9 */ /* 0x000fe20000000800 */
[----:B------:R-:W1:Y:S02]  /*6aa0*/  LDC.64 R26, c[0x0][0x640] ;  /* 0x00019000ff1a7b82 */ /* 0x000e640000000a00 */
[----:B------:R-:W-:-:S02]  /*6ab0*/  IMAD.X R7, RZ, RZ, ~R7, P0 ;  /* 0x000000ffff077224 */ /* 0x000fc400000e0e07 */
[----:B------:R-:W2:Y:S01]  /*6ac0*/  F2I.U32.TRUNC.NTZ R13, R13 ;  /* 0x0000000d000d7305 */ /* 0x000ea2000020f000 */
[----:B------:R-:W-:-:S03]  /*6ad0*/  IMAD.WIDE.U32 R8, R11, R22, R16 ;  /* 0x000000160b087225 */ /* 0x000fc600078e0010 */
[----:B------:R-:W3:Y:S01]  /*6ae0*/  LDC R15, c[0x0][0x144] ;  /* 0x00005100ff0f7b82 */ /* 0x000ee20000000800 */
[----:B------:R-:W-:-:S04]  /*6af0*/  IMAD R10, R7, R22, RZ ;  /* 0x00000016070a7224 */ /* 0x000fc800078e02ff */
[----:B------:R-:W-:Y:S02]  /*6b00*/  IMAD R7, R11, R23, R10 ;  /* 0x000000170b077224 */ /* 0x000fe400078e020a */
[----:B------:R-:W-:Y:S01]  /*6b10*/  IMAD.MOV.U32 R10, RZ, RZ, -0x1 ;  /* 0xffffffffff0a7424 */ /* 0x000fe200078e00ff */
[----:B------:R-:W4:Y:S01]  /*6b20*/  LDC R20, c[0x0][0x608] ;  /* 0x00018200ff147b82 */ /* 0x000f220000000800 */
[----:B------:R-:W-:Y:S01]  /*6b30*/  IMAD.IADD R7, R9, 0x1, R7 ;  /* 0x0000000109077824 */ /* 0x000fe200078e0207 */
[----:B------:R-:W-:-:S04]  /*6b40*/  I2FP.F32.U32 R9, R5 ;  /* 0x0000000500097245 */ /* 0x000fc80000201000 */
[-C--:B0-----:R-:W-:Y:S01]  /*6b50*/  SHF.R.U64 R12, R8, R24.reuse, R7 ;  /* 0x00000018080c7219 */ /* 0x081fe20000001207 */
[----:B--2---:R-:W-:Y:S01]  /*6b60*/  IMAD.MOV R8, RZ, RZ, -R13 ;  /* 0x000000ffff087224 */ /* 0x004fe200078e0a0d */
[----:B------:R-:W0:Y:S01]  /*6b70*/  LDC R11, c[0x0][0x658] ;  /* 0x00019600ff0b7b82 */ /* 0x000e220000000800 */
[----:B-1----:R-:W-:Y:S01]  /*6b80*/  ISETP.NE.U32.AND P0, PT, R26, RZ, PT ;  /* 0x000000ff1a00720c */ /* 0x002fe20003f05070 */
[----:B------:R-:W-:Y:S01]  /*6b90*/  FMUL R9, R9, UR4 ;  /* 0x0000000409097c20 */ /* 0x000fe20008400000 */
[----:B------:R-:W-:Y:S02]  /*6ba0*/  SHF.R.U32.HI R7, RZ, R24, R7 ;  /* 0x00000018ff077219 */ /* 0x000fe40000011607 */
[----:B------:R-:W-:-:S03]  /*6bb0*/  ISETP.NE.AND.EX P0, PT, R27, RZ, PT, P0 ;  /* 0x000000ff1b00720c */ /* 0x000fc60003f05300 */
[----:B------:R-:W1:Y:S01]  /*6bc0*/  LDC R22, c[0x0][0x148] ;  /* 0x00005200ff167b82 */ /* 0x000e620000000800 */
[----:B---3--:R-:W-:Y:S02]  /*6bd0*/  IMAD R23, R15, R8, R6 ;  /* 0x000000080f177224 */ /* 0x008fe400078e0206 */
[----:B------:R-:W-:-:S05]  /*6be0*/  IMAD.MOV.U32 R8, RZ, RZ, 0x1 ;  /* 0x00000001ff087424 */ /* 0x000fca00078e00ff */
[----:B------:R-:W2:Y:S01]  /*6bf0*/  LDC R21, c[0x0][0x600] ;  /* 0x00018000ff157b82 */ /* 0x000ea20000000800 */
[-CC-:B----4-:R-:W-:Y:S02]  /*6c00*/  SHF.R.U64 R15, R12, R20.reuse, R7.reuse ;  /* 0x000000140c0f7219 */ /* 0x190fe40000001207 */
[----:B------:R-:W-:Y:S02]  /*6c10*/  SHF.R.U32.HI R6, RZ, R20, R7 ;  /* 0x00000014ff067219 */ /* 0x000fe40000011607 */
[----:B------:R3:W4:Y:S03]  /*6c20*/  F2I.U32.TRUNC.NTZ R20, R9 ;  /* 0x0000000900147305 */ /* 0x000726000020f000 */
[----:B------:R-:W1:Y:S01]  /*6c30*/  LDC R25, c[0x0][0x648] ;  /* 0x00019200ff197b82 */ /* 0x000e620000000800 */
[-C--:B0-----:R-:W-:Y:S02]  /*6c40*/  SHF.R.U64 R19, R15, R11.reuse, R6 ;  /* 0x0000000b0f137219 */ /* 0x081fe40000001206 */
[----:B------:R-:W-:-:S02]  /*6c50*/  SHF.L.U32 R10, R10, R11, RZ ;  /* 0x0000000b0a0a7219 */ /* 0x000fc400000006ff */
[-C--:B------:R-:W-:Y:S01]  /*6c60*/  SHF.R.U32.HI R7, RZ, R11.reuse, R6 ;  /* 0x0000000bff077219 */ /* 0x080fe20000011606 */
[----:B------:R-:W-:Y:S01]  /*6c70*/  IMAD.MOV.U32 R6, RZ, RZ, R19 ;  /* 0x000000ffff067224 */ /* 0x000fe200078e0013 */
[----:B------:R-:W-:Y:S01]  /*6c80*/  SHF.L.U32 R24, R8, R11, RZ ;  /* 0x0000000b08187219 */ /* 0x000fe200000006ff */
[----:B------:R-:W0:Y:S01]  /*6c90*/  LDC R28, c[0x0][0x638] ;  /* 0x00018e00ff1c7b82 */ /* 0x000e220000000800 */
[----:B------:R-:W-:-:S07]  /*6ca0*/  LOP3.LUT R30, RZ, R10, RZ, 0x33, !PT ;  /* 0x0000000aff1e7212 */ /* 0x000fce00078e33ff */
[----:B------:R-:W0:Y:S01]  /*6cb0*/  LDC R29, c[0x0][0x610] ;  /* 0x00018400ff1d7b82 */ /* 0x000e220000000800 */
[----:B---34-:R-:W-:Y:S05]  /*6cc0*/  @!P0 BRA `(.L_x_161) ;  /* 0x0000000000288947 */ /* 0x018fea0003800000 */
[----:B------:R-:W3:Y:S02]  /*6cd0*/  LDC R6, c[0x0][0x64c] ;  /* 0x00019300ff067b82 */ /* 0x000ee40000000800 */
[----:B---3--:R-:W-:-:S05]  /*6ce0*/  IADD3 R11, P0, R19, R6, RZ ;  /* 0x00000006130b7210 */ /* 0x008fca0007f1e0ff */
        /* <DEDUP_REMOVED lines=8> */
.L_x_161:
[----:B------:R-:W-:Y:S01]  /*6d70*/  ISETP.NE.AND P0, PT, R2, 0x1, PT ;  /* 0x000000010200780c */ /* 0x000fe20003f05270 */
[----:B--2---:R-:W-:Y:S01]  /*6d80*/  VIADD R9, R21, 0xffffffff ;  /* 0xffffffff15097836 */ /* 0x004fe20000000000 */
[----:B-1----:R-:W-:Y:S01]  /*6d90*/  SHF.R.U64 R7, R6, R25, R7 ;  /* 0x0000001906077219 */ /* 0x002fe20000001207 */
[----:B------:R-:W-:Y:S01]  /*6da0*/  IMAD.MOV R20, RZ, RZ, -R20 ;  /* 0x000000ffff147224 */ /* 0x000fe200078e0a14 */
[----:B------:R-:W-:Y:S02]  /*6db0*/  LOP3.LUT R6, R15, R30, RZ, 0xc0, !PT ;  /* 0x0000001e0f067212 */ /* 0x000fe400078ec0ff */
[----:B------:R-:W-:Y:S01]  /*6dc0*/  LOP3.LUT R12, R12, R9, RZ, 0xc0, !PT ;  /* 0x000000090c0c7212 */ /* 0x000fe200078ec0ff */
[----:B------:R-:W-:Y:S02]  /*6dd0*/  IMAD.MOV R8, RZ, RZ, -R7 ;  /* 0x000000ffff087224 */ /* 0x000fe400078e0a07 */
[----:B------:R-:W-:Y:S02]  /*6de0*/  IMAD R6, R24, R7, R6 ;  /* 0x0000000718067224 */ /* 0x000fe400078e0206 */
[----:B------:R-:W-:-:S02]  /*6df0*/  IMAD.MOV.U32 R9, RZ, RZ, 0x1 ;  /* 0x00000001ff097424 */ /* 0x000fc400078e00ff */
[----:B------:R-:W-:Y:S02]  /*6e00*/  @P0 IMAD R23, R22, R20, R5 ;  /* 0x0000001416170224 */ /* 0x000fe400078e0205 */
[----:B0-----:R-:W-:Y:S02]  /*6e10*/  IMAD R5, R8, R28, R19 ;  /* 0x0000001c08057224 */ /* 0x001fe400078e0213 */
[----:B------:R-:W-:Y:S02]  /*6e20*/  IMAD R19, R6, R29, R23 ;  /* 0x0000001d06137224 */ /* 0x000fe400078e0217 */
[----:B------:R-:W-:Y:S02]  /*6e30*/  IMAD R6, R5, R21, R12 ;  /* 0x0000001505067224 */ /* 0x000fe400078e020c */
[----:B------:R-:W-:-:S03]  /*6e40*/  IMAD.MOV.U32 R8, RZ, RZ, R14 ;  /* 0x000000ffff087224 */ /* 0x000fc600078e000e */
[----:B------:R-:W-:Y:S02]  /*6e50*/  SEL R20, R6, R19, !P0 ;  /* 0x0000001306147207 */ /* 0x000fe40004000000 */
[----:B------:R-:W-:-:S07]  /*6e60*/  SEL R19, R19, R6, !P0 ;  /* 0x0000000613137207 */ /* 0x000fce0004000000 */
.L_x_159:
[----:B------:R-:W-:-:S08]  /*6e70*/  NOP ;  /* 0x0000000000007918 */ /* 0x000fd00000000000 */
[----:B------:R-:W0:-:S00]  /*6e80*/  USETMAXREG.DEALLOC.CTAPOOL 0x28 ;  /* 0x00000028000079c8 */ /* 0x000e0000080e0500 */
[----:B0-----:R-:W-:-:S13]  /*6e90*/  ISETP.NE.AND P0, PT, R0, RZ, PT ;  /* 0x000000ff0000720c */ /* 0x001fda0003f05270 */
[----:B------:R-:W-:Y:S05]  /*6ea0*/  @P0 EXIT ;  /* 0x000000000000094d */ /* 0x000fea0003800000 */
[----:B------:R-:W-:Y:S01]  /*6eb0*/  LOP3.LUT P0, RZ, R9, 0xff, RZ, 0xc0, !PT ;  /* 0x000000ff09ff7812 */ /* 0x000fe2000780c0ff */
[----:B------:R-:W-:Y:S02]  /*6ec0*/  IMAD.MOV.U32 R0, RZ, RZ, 0x1 ;  /* 0x00000001ff007424 */ /* 0x000fe400078e00ff */
[----:B------:R-:W-:-:S10]  /*6ed0*/  IMAD.MOV.U32 R12, RZ, RZ, RZ ;  /* 0x000000ffff0c7224 */ /* 0x000fd400078e00ff */
[----:B------:R-:W-:Y:S05]  /*6ee0*/  @!P0 BRA `(.L_x_162) ;  /* 0x0000000c003c8947 */ /* 0x000fea0003800000 */
[----:B------:R-:W0:Y:S01]  /*6ef0*/  LDC R0, c[0x0][0x28c] ;  /* 0x0000a300ff007b82 */ /* 0x000e220000000800 */
[----:B------:R-:W-:Y:S01]  /*6f00*/  LOP3.LUT P0, RZ, R3, 0x1f, RZ, 0xc0, !PT ;  /* 0x0000001f03ff7812 */ /* 0x000fe2000780c0ff */
[----:B------:R-:W-:Y:S01]  /*6f10*/  ULDC UR5, c[0x0][0x658] ;  /* 0x0001960000057ab9 */ /* 0x000fe20000000800 */
[----:B------:R-:W-:Y:S01]  /*6f20*/  UMOV UR6, 0xffffffff ;  /* 0xffffffff00067882 */ /* 0x000fe20000000000 */
[----:B------:R-:W-:Y:S01]  /*6f30*/  BSSY B0, `(.L_x_162) ;  /* 0x00000ca000007945 */ /* 0x000fe20003800000 */
[----:B------:R-:W-:Y:S01]  /*6f40*/  USHF.L.U32 UR6, UR6, UR5, URZ ;  /* 0x0000000506067299 */ /* 0x000fe2000800063f */
[C---:B------:R-:W-:Y:S01]  /*6f50*/  ISETP.NE.AND P2, PT, R4.reuse, RZ, PT ;  /* 0x000000ff0400720c */ /* 0x040fe20003f45270 */
[----:B------:R-:W-:Y:S01]  /*6f60*/  UMOV UR7, 0x1 ;  /* 0x0000000100077882 */ /* 0x000fe20000000000 */
[----:B------:R-:W-:Y:S01]  /*6f70*/  ISETP.NE.OR P0, PT, R4, RZ, !P0 ;  /* 0x000000ff0400720c */ /* 0x000fe20004705670 */
[----:B------:R-:W-:Y:S01]  /*6f80*/  IMAD.MOV.U32 R13, RZ, RZ, 0x1 ;  /* 0x00000001ff0d7424 */ /* 0x000fe200078e00ff */
[----:B------:R-:W-:Y:S01]  /*6f90*/  LOP3.LUT R11, R18, 0x2, RZ, 0xfc, !PT ;  /* 0x00000002120b7812 */ /* 0x000fe200078efcff */
[----:B------:R-:W-:Y:S01]  /*6fa0*/  IMAD.MOV.U32 R12, RZ, RZ, RZ ;  /* 0x000000ffff0c7224 */ /* 0x000fe200078e00ff */
[----:B------:R-:W-:Y:S01]  /*6fb0*/  ULDC UR4, c[0x0][0x600] ;  /* 0x0001800000047ab9 */ /* 0x000fe20000000800 */
[----:B------:R-:W-:-:S02]  /*6fc0*/  USHF.L.U32 UR13, UR7, UR5, URZ ;  /* 0x00000005070d7299 */ /* 0x000fc4000800063f */
[----:B------:R-:W-:Y:S02]  /*6fd0*/  UIADD3 UR4, UR4, -0x1, URZ ;  /* 0xffffffff04047890 */ /* 0x000fe4000fffe03f */
[----:B------:R-:W-:Y:S01]  /*6fe0*/  ULOP3.LUT UR5, URZ, UR6, URZ, 0x33, !UPT ;  /* 0x000000063f057292 */ /* 0x000fe2000f8e333f */
[----:B------:R-:W-:Y:S01]  /*6ff0*/  ULDC.64 UR22, c[0x0][0x198] ;  /* 0x0000660000167ab9 */ /* 0x000fe20000000a00 */
[----:B0-----:R-:W-:-:S05]  /*7000*/  VIADD R0, R0, 0x3f ;  /* 0x0000003f00007836 */ /* 0x001fca0000000000 */
[----:B------:R-:W-:-:S04]  /*7010*/  SHF.R.S32.HI R3, RZ, 0x1f, R0 ;  /* 0x0000001fff037819 */ /* 0x000fc80000011400 */
[----:B------:R-:W-:Y:S01]  /*7020*/  LEA.HI R3, R3, R0, RZ, 0x6 ;  /* 0x0000000003037211 */ /* 0x000fe200078f30ff */
[----:B------:R-:W-:-:S03]  /*7030*/  IMAD.MOV.U32 R0, RZ, RZ, 0x1 ;  /* 0x00000001ff007424 */ /* 0x000fc600078e00ff */
[----:B------:R-:W-:-:S05]  /*7040*/  SHF.R.S32.HI R3, RZ, 0x6, R3 ;  /* 0x00000006ff037819 */ /* 0x000fca0000011403 */
[----:B------:R-:W-:-:S07]  /*7050*/  VIADD R10, R3, 0x1 ;  /* 0x00000001030a7836 */ /* 0x000fce0000000000 */
.L_x_174:
[----:B------:R-:W-:-:S03]  /*7060*/  UMOV UR6, 0xffffffff ;  /* 0xffffffff00067882 */ /* 0x000fc60000000000 */
[----:B------:R-:W-:Y:S05]  /*7070*/  BRA.DIV UR6, `(.L_x_163) ;  /* 0x0000000e06e87947 */ /* 0x000fea000b800000 */
[----:B------:R-:W-:-:S13]  /*7080*/  ELECT P6, URZ, PT ;  /* 0x00000000003f782f */ /* 0x000fda00038c0000 */
.L_x_186:
[----:B------:R-:W0:Y:S01]  /*7090*/  LDC R4, c[0x0][0x28c] ;  /* 0x0000a300ff047b82 */ /* 0x000e220000000800 */
[----:B------:R-:W-:Y:S01]  /*70a0*/  BSSY B1, `(.L_x_164) ;  /* 0x0000041000017945 */ /* 0x000fe20003800000 */
[----:B0-----:R-:W-:-:S13]  /*70b0*/  ISETP.LT.OR P6, PT, R4, 0x1, !P6 ;  /* 0x000000010400780c */ /* 0x001fda00077c1670 */
[----:B------:R-:W-:Y:S05]  /*70c0*/  @P6 BRA `(.L_x_165) ;  /* 0x0000000000f86947 */ /* 0x000fea0003800000 */
[----:B------:R-:W-:Y:S02]  /*70d0*/  IMAD.SHL.U32 R19, R19, 0x80, RZ ;  /* 0x0000008013137824 */ /* 0x000fe400078e00ff */
[----:B------:R-:W-:Y:S02]  /*70e0*/  IMAD.SHL.U32 R20, R20, 0x80, RZ ;  /* 0x0000008014147824 */ /* 0x000fe400078e00ff */
[----:B------:R-:W-:Y:S02]  /*70f0*/  IMAD.MOV.U32 R21, RZ, RZ, RZ ;  /* 0x000000ffff157224 */ /* 0x000fe400078e00ff */
[----:B------:R-:W-:Y:S02]  /*7100*/  IMAD.MOV.U32 R4, RZ, RZ, R10 ;  /* 0x000000ffff047224 */ /* 0x000fe400078e000a */
[----:B------:R-:W-:Y:S02]  /*7110*/  IMAD.MOV.U32 R5, RZ, RZ, R0 ;  /* 0x000000ffff057224 */ /* 0x000fe400078e0000 */
[----:B------:R-:W-:-:S07]  /*7120*/  IMAD.MOV.U32 R6, RZ, RZ, R12 ;  /* 0x000000ffff067224 */ /* 0x000fce00078e000c */
.L_x_169:
[----:B------:R-:W0:Y:S01]  /*7130*/  S2R R14, SR_CgaCtaId ;  /* 0x00000000000e7919 */ /* 0x000e220000008800 */
[----:B------:R-:W-:Y:S01]  /*7140*/  MOV R7, 0x400 ;  /* 0x0000040000077802 */ /* 0x000fe20000000f00 */
[----:B------:R-:W1:Y:S03]  /*7150*/  @!P2 LDC R9, c[0x0][0x500] ;  /* 0x00014000ff09ab82 */ /* 0x000e660000000800 */
[----:B0-----:R-:W-:Y:S02]  /*7160*/  LEA R15, R14, R7, 0x18 ;  /* 0x000000070e0f7211 */ /* 0x001fe400078ec0ff */
[----:B------:R-:W-:-:S03]  /*7170*/  SHF.L.U32 R7, R5, 0x1f, RZ ;  /* 0x0000001f05077819 */ /* 0x000fc600000006ff */
[----:B------:R-:W-:-:S04]  /*7180*/  IMAD R14, R6, 0x8, R15 ;  /* 0x00000008060e7824 */ /* 0x000fc800078e020f */
[----:B------:R-:W0:Y:S02]  /*7190*/  SYNCS.PHASECHK.TRANS64.TRYWAIT P1, [R14+URZ+0x28], R7 ;  /* 0x000028070e0075a7 */ /* 0x000e24000802017f */
[----:B01----:R-:W-:Y:S05]  /*71a0*/  @!P1 BRA `(.L_x_166) ;  /* 0x0000000c00bc9947 */ /* 0x003fea0003800000 */
.L_x_187:
[----:B0-----:R-:W-:Y:S01]  /*71b0*/  PRMT R7, R11, 0x9910, RZ ;  /* 0x000099100b077816 */ /* 0x001fe200000000ff */
[----:B------:R0:W-:Y:S03]  /*71c0*/  @!P2 SYNCS.ARRIVE.TRANS64 RZ, [R14+URZ], R9 ;  /* 0x000000090effa9a7 */ /* 0x0001e6000800003f */
[----:B------:R-:W-:-:S13]  /*71d0*/  ISETP.NE.AND P1, PT, R7, 0x2, PT ;  /* 0x000000020700780c */ /* 0x000fda0003f25270 */
[----:B0-----:R-:W-:Y:S05]  /*71e0*/  @P1 BRA `(.L_x_167) ;  /* 0x0000000000041947 */ /* 0x001fea0003800000 */
[----:B------:R-:W-:Y:S01]  /*71f0*/  BPT.TRAP 0x1 ;  /* 0x000000040000795c */ /* 0x000fe20000300000 */
.L_x_167:
[----:B------:R-:W-:Y:S05]  /*7200*/  @P0 BRA `(.L_x_168) ;  /* 0x0000000000040947 */ /* 0x000fea0003800000 */
[----:B------:R-:W-:Y:S01]  /*7210*/  BPT.TRAP 0x1 ;  /* 0x000000040000795c */ /* 0x000fe20000300000 */
.L_x_168:
[----:B------:R-:W-:Y:S01]  /*7220*/  IMAD R15, R6, 0x8000, R15 ;  /* 0x00008000060f7824 */ /* 0x000fe200078e020f */
[----:B------:R-:W-:Y:S01]  /*7230*/  R2UR UR34, R21 ;  /* 0x00000000152272ca */ /* 0x000fe200000e0000 */
[----:B------:R-:W-:Y:S01]  /*7240*/  VIADD R4, R4, 0xffffffff ;  /* 0xffffffff04047836 */ /* 0x000fe20000000000 */
[----:B------:R-:W-:Y:S01]  /*7250*/  R2UR UR33, R14 ;  /* 0x000000000e2172ca */ /* 0x000fe200000e0000 */
[----:B------:R-:W-:Y:S01]  /*7260*/  UIADD3 UR6, UP0, UR22, 0xf0, URZ ;  /* 0x000000f016067890 */ /* 0x000fe2000ff1e03f */
[----:B------:R-:W-:Y:S01]  /*7270*/  R2UR UR8, R15 ;  /* 0x000000000f0872ca */ /* 0x000fe200000e0000 */
[----:B------:R-:W-:Y:S01]  /*7280*/  UIADD3 UR30, UP1, UR22, 0x1f0, URZ ;  /* 0x000001f0161e7890 */ /* 0x000fe2000ff3e03f */
[----:B------:R-:W-:Y:S01]  /*7290*/  R2UR UR35, R19 ;  /* 0x00000000132372ca */ /* 0x000fe200000e0000 */
[----:B------:R-:W-:Y:S01]  /*72a0*/  UIADD3.X UR7, URZ, UR23, URZ, UP0, !UPT ;  /* 0x000000173f077290 */ /* 0x000fe200087fe43f */
[----:B------:R-:W-:Y:S01]  /*72b0*/  R2UR UR36, R8 ;  /* 0x00000000082472ca */ /* 0x000fe200000e0000 */
[----:B------:R-:W-:Y:S01]  /*72c0*/  UIADD3.X UR31, URZ, UR23, URZ, UP1, !UPT ;  /* 0x000000173f1f7290 */ /* 0x000fe20008ffe43f */
[----:B------:R-:W-:Y:S01]  /*72d0*/  R2UR UR19, R20 ;  /* 0x00000000141372ca */ /* 0x000fe200000e0000 */
[----:B------:R-:W-:Y:S01]  /*72e0*/  VIADD R6, R6, 0x1 ;  /* 0x0000000106067836 */ /* 0x000fe20000000000 */
[----:B------:R-:W-:Y:S01]  /*72f0*/  ISETP.GT.AND P3, PT, R4, 0x1, PT ;  /* 0x000000010400780c */ /* 0x000fe20003f64270 */
[----:B------:R-:W-:Y:S01]  /*7300*/  UIADD3 UR26, UR34, 0x20, URZ ;  /* 0x00000020221a7890 */ /* 0x000fe2000fffe03f */
[----:B------:R-:W-:Y:S01]  /*7310*/  VIADD R21, R21, 0x40 ;  /* 0x0000004015157836 */ /* 0x000fe20000000000 */
[----:B------:R-:W-:Y:S01]  /*7320*/  UMOV UR14, 0x0 ;  /* 0x00000000000e7882 */ /* 0x000fe20000000000 */
[----:B------:R-:W-:Y:S01]  /*7330*/  UMOV UR15, 0x10000000 ;  /* 0x10000000000f7882 */ /* 0x000fe20000000000 */
[----:B------:R-:W-:Y:S01]  /*7340*/  UIADD3 UR32, UR8, 0x100, URZ ;  /* 0x0000010008207890 */ /* 0x000fe2000fffe03f */
[----:B------:R-:W-:Y:S01]  /*7350*/  ISETP.NE.AND P1, PT, R6, 0x5, PT ;  /* 0x000000050600780c */ /* 0x000fe20003f25270 */
[----:B------:R-:W-:-:S02]  /*7360*/  UIADD3 UR24, UR8, 0x4100, URZ ;  /* 0x0000410008187890 */ /* 0x000fc4000fffe03f */
[----:B------:R-:W-:Y:S01]  /*7370*/  UIADD3 UR16, UR8, 0x28100, URZ ;  /* 0x0002810008107890 */ /* 0x000fe2000fffe03f */
[----:B------:R-:W-:Y:S01]  /*7380*/  SEL R14, RZ, 0x1, P1 ;  /* 0x00000001ff0e7807 */ /* 0x000fe20000800000 */
[----:B------:R-:W-:Y:S01]  /*7390*/  UIADD3 UR8, UR8, 0x2c100, URZ ;  /* 0x0002c10008087890 */ /* 0x000fe2000fffe03f */
[----:B------:R-:W-:Y:S01]  /*73a0*/  SEL R6, R6, RZ, P1 ;  /* 0x000000ff06067207 */ /* 0x000fe20000800000 */
[----:B------:R-:W-:Y:S01]  /*73b0*/  UMOV UR25, UR33 ;  /* 0x0000002100197c82 */ /* 0x000fe20008000000 */
[----:B------:R-:W-:Y:S01]  /*73c0*/  UMOV UR27, UR35 ;  /* 0x00000023001b7c82 */ /* 0x000fe20008000000 */
[----:B------:R-:W-:Y:S01]  /*73d0*/  UMOV UR28, UR36 ;  /* 0x00000024001c7c82 */ /* 0x000fe20008000000 */
[----:B------:R-:W-:Y:S01]  /*73e0*/  UMOV UR17, UR33 ;  /* 0x0000002100117c82 */ /* 0x000fe20008000000 */
[----:B------:R-:W-:Y:S01]  /*73f0*/  UMOV UR18, UR34 ;  /* 0x0000002200127c82 */ /* 0x000fe20008000000 */
[----:B------:R-:W-:Y:S01]  /*7400*/  UMOV UR20, UR36 ;  /* 0x0000002400147c82 */ /* 0x000fe20008000000 */
[----:B------:R0:W-:Y:S01]  /*7410*/  UTMALDG.3D [UR32], [UR6], desc[UR14] ;  /* 0x00000e20060075b4 */ /* 0x0001e20008011000 */
[----:B------:R-:W-:Y:S01]  /*7420*/  UMOV UR9, UR33 ;  /* 0x0000002100097c82 */ /* 0x000fe20008000000 */
[----:B------:R-:W-:Y:S01]  /*7430*/  UMOV UR11, UR19 ;  /* 0x00000013000b7c82 */ /* 0x000fe20008000000 */
[----:B------:R-:W-:Y:S01]  /*7440*/  UMOV UR12, UR36 ;  /* 0x00000024000c7c82 */ /* 0x000fe20008000000 */
[----:B------:R-:W-:Y:S01]  /*7450*/  UMOV UR10, UR26 ;  /* 0x0000001a000a7c82 */ /* 0x000fe20008000000 */
[----:B------:R-:W-:Y:S01]  /*7460*/  LOP3.LUT R5, R5, R14, RZ, 0x3c, !PT ;  /* 0x0000000e05057212 */ /* 0x000fe200078e3cff */
[----:B------:R0:W-:Y:S01]  /*7470*/  UTMALDG.3D [UR24], [UR6], desc[UR14] ;  /* 0x00000e18060075b4 */ /* 0x0001e20008011000 */
[----:B------:R0:W-:Y:S01]  /*7480*/  UTMALDG.3D [UR16], [UR30], desc[UR14] ;  /* 0x00000e101e0075b4 */ /* 0x0001e20008011000 */
[----:B------:R0:W-:Y:S02]  /*7490*/  UTMALDG.3D [UR8], [UR30], desc[UR14] ;  /* 0x00000e081e0075b4 */ /* 0x0001e40008011000 */
[----:B0-----:R-:W-:Y:S05]  /*74a0*/  @P3 BRA `(.L_x_169) ;  /* 0xfffffffc00203947 */ /* 0x001fea000383ffff */
.L_x_165:
[----:B------:R-:W-:Y:S05]  /*74b0*/  BSYNC B1 ;  /* 0x0000000000017941 */ /* 0x000fea0003800000 */
.L_x_164:
[----:B------:R-:W-:Y:S01]  /*74c0*/  LOP3.LUT P3, RZ, R13, 0xff, RZ, 0xc0, !PT ;  /* 0x000000ff0dff7812 */ /* 0x000fe2000786c0ff */
[----:B------:R-:W-:Y:S01]  /*74d0*/  IMAD.IADD R12, R3, 0x1, R12 ;  /* 0x00000001030c7824 */ /* 0x000fe200078e020c */
[----:B------:R-:W-:Y:S01]  /*74e0*/  IADD3 R16, P4, R16, UR38, RZ ;  /* 0x0000002610107c10 */ /* 0x000fe2000ff9e0ff */
[----:B------:R-:W-:Y:S01]  /*74f0*/  ULDC.64 UR6, c[0x0][0x650] ;  /* 0x0001940000067ab9 */ /* 0x000fe20000000a00 */
[----:B------:R-:W-:Y:S01]  /*7500*/  BSSY B1, `(.L_x_170) ;  /* 0x000006a000017945 */ /* 0x000fe20003800000 */
[----:B------:R-:W-:Y:S01]  /*7510*/  IMAD.MOV.U32 R19, RZ, RZ, -0x1 ;  /* 0xffffffffff137424 */ /* 0x000fe200078e00ff */
[----:B------:R-:W-:Y:S01]  /*7520*/  ISETP.GT.U32.AND P1, PT, R12, 0x4, PT ;  /* 0x000000040c00780c */ /* 0x000fe20003f24070 */
[----:B------:R-:W-:Y:S01]  /*7530*/  IMAD.MOV.U32 R20, RZ, RZ, -0x1 ;  /* 0xffffffffff147424 */ /* 0x000fe200078e00ff */
[----:B------:R-:W-:Y:S01]  /*7540*/  IADD3.X R17, R17, UR41, RZ, P4, !PT ;  /* 0x0000002911117c10 */ /* 0x000fe2000a7fe4ff */
[----:B------:R-:W-:Y:S01]  /*7550*/  IMAD.MOV.U32 R8, RZ, RZ, -0x1 ;  /* 0xffffffffff087424 */ /* 0x000fe200078e00ff */
[----:B------:R-:W-:-:S02]  /*7560*/  ISETP.LT.U32.AND P1, PT, R3, 0x5, P1 ;  /* 0x000000050300780c */ /* 0x000fc40000f21070 */
[----:B------:R-:W-:Y:S01]  /*7570*/  PRMT R13, RZ, 0x7610, R13 ;  /* 0x00007610ff0d7816 */ /* 0x000fe2000000000d */
[----:B------:R-:W0:Y:S01]  /*7580*/  @P3 S2R R5, SR_CgaCtaId ;  /* 0x0000000000053919 */ /* 0x000e220000008800 */
[----:B------:R-:W-:-:S04]  /*7590*/  @P3 MOV R4, 0x400 ;  /* 0x0000040000043802 */ /* 0x000fc80000000f00 */
[----:B0-----:R-:W-:Y:S01]  /*75a0*/  @P3 LEA R6, R5, R4, 0x18 ;  /* 0x0000000405063211 */ /* 0x001fe200078ec0ff */
[----:B------:R-:W-:-:S03]  /*75b0*/  IMAD.WIDE.U32 R4, R12, -0x33333333, RZ ;  /* 0xcccccccd0c047825 */ /* 0x000fc600078e00ff */
[----:B------:R0:W-:Y:S01]  /*75c0*/  @P3 SYNCS.ARRIVE.TRANS64.A1T0 RZ, [R6+URZ+0x68], RZ ;  /* 0x000068ff06ff39a7 */ /* 0x0001e2000810003f */
[----:B------:R-:W-:Y:S02]  /*75d0*/  ISETP.GE.U32.AND P3, PT, R3, 0x5, PT ;  /* 0x000000050300780c */ /* 0x000fe40003f66070 */
[----:B------:R-:W-:Y:S02]  /*75e0*/  SHF.R.U32.HI R7, RZ, 0x2, R5 ;  /* 0x00000002ff077819 */ /* 0x000fe40000011605 */
[----:B------:R-:W-:Y:S02]  /*75f0*/  SEL R5, RZ, 0x1, !P1 ;  /* 0x00000001ff057807 */ /* 0x000fe40004800000 */
[----:B------:R-:W-:Y:S01]  /*7600*/  ISETP.GE.U32.AND P1, PT, R16, UR6, PT ;  /* 0x0000000610007c0c */ /* 0x000fe2000bf26070 */
[----:B------:R-:W-:Y:S01]  /*7610*/  IMAD R12, R7, -0x5, R12 ;  /* 0xfffffffb070c7824 */ /* 0x000fe200078e020c */
[----:B------:R-:W-:Y:S02]  /*7620*/  LOP3.LUT R0, R0, R5, RZ, 0x3c, !PT ;  /* 0x0000000500007212 */ /* 0x000fe400078e3cff */
[----:B------:R-:W-:-:S02]  /*7630*/  ISETP.GE.U32.AND.EX P1, PT, R17, UR7, PT, P1 ;  /* 0x0000000711007c0c */ /* 0x000fc4000bf26110 */
[----:B------:R-:W-:Y:S02]  /*7640*/  PRMT R4, RZ, 0x7610, R4 ;  /* 0x00007610ff047816 */ /* 0x000fe40000000004 */
[----:B------:R-:W-:-:S09]  /*7650*/  @P3 LOP3.LUT R0, R0, 0x1, R7, 0x78, !PT ;  /* 0x0000000100003812 */ /* 0x000fd200078e7807 */
[----:B0-----:R-:W-:Y:S05]  /*7660*/  @P1 BRA `(.L_x_171) ;  /* 0x00000004004c1947 */ /* 0x001fea0003800000 */
[----:B------:R-:W-:Y:S01]  /*7670*/  ULDC.64 UR6, c[0x0][0x628] ;  /* 0x00018a0000067ab9 */ /* 0x000fe20000000a00 */
[----:B------:R-:W0:Y:S01]  /*7680*/  S2R R15, SR_CTAID.X ;  /* 0x00000000000f7919 */ /* 0x000e220000002500 */
[----:B------:R-:W-:Y:S01]  /*7690*/  ISETP.NE.U32.AND P1, PT, RZ, UR6, PT ;  /* 0x00000006ff007c0c */ /* 0x000fe2000bf25070 */
[----:B------:R-:W-:Y:S01]  /*76a0*/  ULDC UR9, c[0x0][0x630] ;  /* 0x00018c0000097ab9 */ /* 0x000fe20000000800 */
[----:B------:R-:W-:Y:S01]  /*76b0*/  IMAD.MOV.U32 R4, RZ, RZ, R16 ;  /* 0x000000ffff047224 */ /* 0x000fe200078e0010 */
[----:B------:R-:W1:Y:S01]  /*76c0*/  S2R R14, SR_CTAID.Y ;  /* 0x00000000000e7919 */ /* 0x000e620000002600 */
[----:B------:R-:W-:Y:S01]  /*76d0*/  ISETP.NE.AND.EX P1, PT, RZ, UR7, PT, P1 ;  /* 0x00000007ff007c0c */ /* 0x000fe2000bf25310 */
[----:B------:R-:W-:-:S12]  /*76e0*/  IMAD.MOV.U32 R5, RZ, RZ, R17 ;  /* 0x000000ffff057224 */ /* 0x000fd800078e0011 */
[----:B------:R-:W-:Y:S05]  /*76f0*/  @!P1 BRA `(.L_x_172) ;  /* 0x0000000000289947 */ /* 0x000fea0003800000 */
[----:B------:R-:W-:Y:S02]  /*7700*/  ULDC UR8, c[0x0][0x634] ;  /* 0x00018d0000087ab9 */ /* 0x000fe40000000800 */
[----:B------:R-:W-:-:S05]  /*7710*/  IADD3 R9, P1, R16, UR8, RZ ;  /* 0x0000000810097c10 */ /* 0x000fca000ff3e0ff */
[----:B------:R-:W-:-:S04]  /*7720*/  IMAD.X R19, RZ, RZ, R17, P1 ;  /* 0x000000ffff137224 */ /* 0x000fc800008e0611 */
[----:B------:R-:W-:-:S04]  /*7730*/  IMAD.WIDE.U32 R6, R19, UR6, RZ ;  /* 0x0000000613067c25 */ /* 0x000fc8000f8e00ff */
[----:B------:R-:W-:-:S04]  /*7740*/  IMAD.WIDE.U32 R6, P1, R9, UR7, R6 ;  /* 0x0000000709067c25 */ /* 0x000fc8000f820006 */
[----:B------:R-:W-:-:S04]  /*7750*/  IMAD.WIDE.U32 R8, R9, UR6, RZ ;  /* 0x0000000609087c25 */ /* 0x000fc8000f8e00ff */
[----:B------:R-:W-:Y:S01]  /*7760*/  IMAD.X R5, RZ, RZ, RZ, P1 ;  /* 0x000000ffff057224 */ /* 0x000fe200008e06ff */
[----:B------:R-:W-:Y:S01]  /*7770*/  IADD3 RZ, P1, R9, R6, RZ ;  /* 0x0000000609ff7210 */ /* 0x000fe20007f3e0ff */
[----:B------:R-:W-:-:S04]  /*7780*/  IMAD.MOV.U32 R4, RZ, RZ, R7 ;  /* 0x000000ffff047224 */ /* 0x000fc800078e0007 */
[----:B------:R-:W-:-:S08]  /*7790*/  IMAD.WIDE.U32.X R4, R19, UR7, R4, P1 ;  /* 0x0000000713047c25 */ /* 0x000fd000088e0404 */
.L_x_172:
[--C-:B------:R-:W-:Y:S01]  /*77a0*/  SHF.R.U64 R8, R4, UR9, R5.reuse ;  /* 0x0000000904087c19 */ /* 0x100fe20008001205 */
[----:B------:R-:W-:Y:S01]  /*77b0*/  ULDC.64 UR6, c[0x0][0x620] ;  /* 0x0001880000067ab9 */ /* 0x000fe20000000a00 */
[----:B------:R-:W-:Y:S01]  /*77c0*/  SHF.R.U32.HI R4, RZ, UR9, R5 ;  /* 0x00000009ff047c19 */ /* 0x000fe20008011605 */
[----:B------:R-:W2:Y:S01]  /*77d0*/  LDC R24, c[0x0][0x144] ;  /* 0x00005100ff187b82 */ /* 0x000ea20000000800 */
[----:B------:R-:W-:Y:S01]  /*77e0*/  IADD3 R7, P1, RZ, -R8, RZ ;  /* 0x80000008ff077210 */ /* 0x000fe20007f3e0ff */
[----:B------:R-:W-:Y:S01]  /*77f0*/  ULDC.64 UR10, c[0x0][0x640] ;  /* 0x00019000000a7ab9 */ /* 0x000fe20000000a00 */
[----:B0-----:R-:W-:Y:S01]  /*7800*/  I2FP.F32.U32 R9, R15 ;  /* 0x0000000f00097245 */ /* 0x001fe20000201000 */
[----:B------:R-:W-:Y:S02]  /*7810*/  ULDC UR8, c[0x0][0x608] ;  /* 0x0001820000087ab9 */ /* 0x000fe40000000800 */
[----:B------:R-:W-:Y:S01]  /*7820*/  IMAD.X R4, RZ, RZ, ~R4, P1 ;  /* 0x000000ffff047224 */ /* 0x000fe200008e0e04 */
[----:B------:R-:W-:Y:S01]  /*7830*/  ISETP.NE.U32.AND P1, PT, RZ, UR10, PT ;  /* 0x0000000aff007c0c */ /* 0x000fe2000bf25070 */
[----:B------:R-:W0:Y:S02]  /*7840*/  LDC R21, c[0x0][0x148] ;  /* 0x00005200ff157b82 */ /* 0x000e240000000800 */
[----:B------:R-:W-:Y:S01]  /*7850*/  IMAD R6, R4, UR6, RZ ;  /* 0x0000000604067c24 */ /* 0x000fe2000f8e02ff */
[----:B------:R-:W-:Y:S01]  /*7860*/  ISETP.NE.AND.EX P1, PT, RZ, UR11, PT, P1 ;  /* 0x0000000bff007c0c */ /* 0x000fe2000bf25310 */
[----:B------:R-:W-:Y:S01]  /*7870*/  IMAD.WIDE.U32 R4, R7, UR6, R16 ;  /* 0x0000000607047c25 */ /* 0x000fe2000f8e0010 */
[----:B------:R-:W-:-:S03]  /*7880*/  ULDC UR6, c[0x0][0x150] ;  /* 0x0000540000067ab9 */ /* 0x000fc60000000800 */
[----:B------:R-:W-:Y:S02]  /*7890*/  IMAD R7, R7, UR7, R6 ;  /* 0x0000000707077c24 */ /* 0x000fe4000f8e0206 */
[----:B------:R-:W-:Y:S01]  /*78a0*/  FMUL R6, R9, UR6 ;  /* 0x0000000609067c20 */ /* 0x000fe20008400000 */
[----:B------:R-:W-:Y:S01]  /*78b0*/  ULDC UR6, c[0x0][0x618] ;  /* 0x0001860000067ab9 */ /* 0x000fe20000000800 */
[----:B------:R-:W-:Y:S01]  /*78c0*/  ULDC UR7, c[0x0][0x154] ;  /* 0x0000550000077ab9 */ /* 0x000fe20000000800 */
[----:B------:R-:W-:-:S03]  /*78d0*/  IMAD.IADD R5, R5, 0x1, R7 ;  /* 0x0000000105057824 */ /* 0x000fc600078e0207 */
[----:B------:R-:W3:Y:S02]  /*78e0*/  F2I.U32.TRUNC.NTZ R6, R6 ;  /* 0x0000000600067305 */ /* 0x000ee4000020f000 */
[----:B------:R-:W-:Y:S02]  /*78f0*/  SHF.R.U64 R9, R4, UR6, R5 ;  /* 0x0000000604097c19 */ /* 0x000fe40008001205 */
[----:B-1----:R-:W-:-:S05]  /*7900*/  I2FP.F32.U32 R4, R14 ;  /* 0x0000000e00047245 */ /* 0x002fca0000201000 */
[----:B------:R-:W-:Y:S01]  /*7910*/  FMUL R22, R4, UR7 ;  /* 0x0000000704167c20 */ /* 0x000fe20008400000 */
[----:B------:R-:W-:Y:S01]  /*7920*/  SHF.R.U32.HI R4, RZ, UR6, R5 ;  /* 0x00000006ff047c19 */ /* 0x000fe20008011605 */
[----:B------:R-:W-:-:S03]  /*7930*/  ULDC UR6, c[0x0][0x658] ;  /* 0x0001960000067ab9 */ /* 0x000fc60000000800 */
[--C-:B------:R-:W-:Y:S01]  /*7940*/  SHF.R.U64 R20, R9, UR8, R4.reuse ;  /* 0x0000000809147c19 */ /* 0x100fe20008001204 */
[----:B------:R-:W1:Y:S01]  /*7950*/  F2I.U32.TRUNC.NTZ R22, R22 ;  /* 0x0000001600167305 */ /* 0x000e62000020f000 */
[----:B------:R-:W-:Y:S01]  /*7960*/  SHF.R.U32.HI R5, RZ, UR8, R4 ;  /* 0x00000008ff057c19 */ /* 0x000fe20008011604 */
[----:B---3--:R-:W-:-:S03]  /*7970*/  IMAD.MOV R6, RZ, RZ, -R6 ;  /* 0x000000ffff067224 */ /* 0x008fc600078e0a06 */
[----:B------:R-:W-:Y:S01]  /*7980*/  SHF.R.U64 R19, R20, UR6, R5 ;  /* 0x0000000614137c19 */ /* 0x000fe20008001205 */
[----:B--2---:R-:W-:Y:S01]  /*7990*/  IMAD R15, R24, R6, R15 ;  /* 0x00000006180f7224 */ /* 0x004fe200078e020f */
[----:B------:R-:W-:-:S03]  /*79a0*/  SHF.R.U32.HI R23, RZ, UR6, R5 ;  /* 0x00000006ff177c19 */ /* 0x000fc60008011605 */
[----:B------:R-:W-:Y:S02]  /*79b0*/  IMAD.MOV.U32 R4, RZ, RZ, R19 ;  /* 0x000000ffff047224 */ /* 0x000fe400078e0013 */
[----:B------:R-:W-:Y:S01]  /*79c0*/  IMAD.MOV.U32 R5, RZ, RZ, R23 ;  /* 0x000000ffff057224 */ /* 0x000fe200078e0017 */
[----:B-1----:R-:W-:Y:S06]  /*79d0*/  @!P1 BRA `(.L_x_173) ;  /* 0x0000000000289947 */ /* 0x002fec0003800000 */
[----:B------:R-:W-:Y:S02]  /*79e0*/  ULDC UR6, c[0x0][0x64c] ;  /* 0x0001930000067ab9 */ /* 0x000fe40000000800 */
[----:B------:R-:W-:-:S05]  /*79f0*/  IADD3 R5, P1, R19, UR6, RZ ;  /* 0x0000000613057c10 */ /* 0x000fca000ff3e0ff */
[----:B------:R-:W-:-:S04]  /*7a00*/  IMAD.X R23, RZ, RZ, R23, P1 ;  /* 0x000000ffff177224 */ /* 0x000fc800008e0617 */
[----:B------:R-:W-:-:S04]  /*7a10*/  IMAD.WIDE.U32 R6, R23, UR10, RZ ;  /* 0x0000000a17067c25 */ /* 0x000fc8000f8e00ff */
[----:B------:R-:W-:-:S04]  /*7a20*/  IMAD.WIDE.U32 R6, P1, R5, UR11, R6 ;  /* 0x0000000b05067c25 */ /* 0x000fc8000f820006 */
[----:B------:R-:W-:-:S04]  /*7a30*/  IMAD.WIDE.U32 R4, R5, UR10, RZ ;  /* 0x0000000a05047c25 */ /* 0x000fc8000f8e00ff */
[----:B------:R-:W-:Y:S01]  /*7a40*/  IMAD.MOV.U32 R4, RZ, RZ, R7 ;  /* 0x000000ffff047224 */ /* 0x000fe200078e0007 */
[----:B------:R-:W-:Y:S01]  /*7a50*/  IADD3 RZ, P3, R5, R6, RZ ;  /* 0x0000000605ff7210 */ /* 0x000fe20007f7e0ff */
[----:B------:R-:W-:-:S04]  /*7a60*/  IMAD.X R5, RZ, RZ, RZ, P1 ;  /* 0x000000ffff057224 */ /* 0x000fc800008e06ff */
[----:B------:R-:W-:-:S08]  /*7a70*/  IMAD.WIDE.U32.X R4, R23, UR11, R4, P3 ;  /* 0x0000000b17047c25 */ /* 0x000fd000098e0404 */
.L_x_173:
[----:B------:R-:W-:Y:S01]  /*7a80*/  ISETP.NE.AND P1, PT, R2, 0x1, PT ;  /* 0x000000010200780c */ /* 0x000fe20003f25270 */
[----:B------:R-:W-:Y:S01]  /*7a90*/  ULDC UR6, c[0x0][0x648] ;  /* 0x0001920000067ab9 */ /* 0x000fe20000000800 */
[----:B------:R-:W-:Y:S01]  /*7aa0*/  LOP3.LUT R20, R20, UR5, RZ, 0xc0, !PT ;  /* 0x0000000514147c12 */ /* 0x000fe2000f8ec0ff */
[----:B------:R-:W-:Y:S01]  /*7ab0*/  IMAD.MOV R22, RZ, RZ, -R22 ;  /* 0x000000ffff167224 */ /* 0x000fe200078e0a16 */
[----:B------:R-:W-:Y:S01]  /*7ac0*/  SHF.R.U64 R5, R4, UR6, R5 ;  /* 0x0000000604057c19 */ /* 0x000fe20008001205 */
[----:B------:R-:W-:Y:S01]  /*7ad0*/  ULDC UR6, c[0x0][0x638] ;  /* 0x00018e0000067ab9 */ /* 0x000fe20000000800 */
[----:B------:R-:W-:Y:S01]  /*7ae0*/  LOP3.LUT R6, R9, UR4, RZ, 0xc0, !PT ;  /* 0x0000000409067c12 */ /* 0x000fe2000f8ec0ff */
[----:B------:R-:W-:Y:S02]  /*7af0*/  ULDC UR7, c[0x0][0x610] ;  /* 0x0001840000077ab9 */ /* 0x000fe40000000800 */
[----:B------:R-:W-:Y:S02]  /*7b00*/  IMAD.MOV R4, RZ, RZ, -R5 ;  /* 0x000000ffff047224 */ /* 0x000fe400078e0a05 */
[----:B------:R-:W-:-:S02]  /*7b10*/  IMAD R20, R5, UR13, R20 ;  /* 0x0000000d05147c24 */ /* 0x000fc4000f8e0214 */
[----:B0-----:R-:W-:Y:S02]  /*7b20*/  @P1 IMAD R15, R21, R22, R14 ;  /* 0x00000016150f1224 */ /* 0x001fe400078e020e */
[----:B------:R-:W-:Y:S01]  /*7b30*/  IMAD R19, R4, UR6, R19 ;  /* 0x0000000604137c24 */ /* 0x000fe2000f8e0213 */
[----:B------:R-:W-:Y:S01]  /*7b40*/  ULDC UR6, c[0x0][0x600] ;  /* 0x0001800000067ab9 */ /* 0x000fe20000000800 */
[----:B------:R-:W-:Y:S02]  /*7b50*/  IMAD R15, R20, UR7, R15 ;  /* 0x00000007140f7c24 */ /* 0x000fe4000f8e020f */
[----:B------:R-:W-:Y:S02]  /*7b60*/  IMAD R6, R19, UR6, R6 ;  /* 0x0000000613067c24 */ /* 0x000fe4000f8e0206 */
[----:B------:R-:W-:-:S03]  /*7b70*/  IMAD.MOV.U32 R4, RZ, RZ, 0x1 ;  /* 0x00000001ff047424 */ /* 0x000fc600078e00ff */
[----:B------:R-:W-:Y:S02]  /*7b80*/  SEL R20, R6, R15, !P1 ;  /* 0x0000000f06147207 */ /* 0x000fe40004800000 */
[----:B------:R-:W-:-:S07]  /*7b90*/  SEL R19, R15, R6, !P1 ;  /* 0x000000060f137207 */ /* 0x000fce0004800000 */
.L_x_171:
[----:B------:R-:W-:Y:S05]  /*7ba0*/  BSYNC B1 ;  /* 0x0000000000017941 */ /* 0x000fea0003800000 */
.L_x_170:
[----:B------:R-:W-:-:S13]  /*7bb0*/  LOP3.LUT P1, RZ, R4, 0xff, RZ, 0xc0, !PT ;  /* 0x000000ff04ff7812 */ /* 0x000fda000782c0ff */
[----:B------:R-:W-:Y:S05]  /*7bc0*/  @P1 BRA `(.L_x_174) ;  /* 0xfffffff400241947 */ /* 0x000fea000383ffff */
[----:B------:R-:W-:Y:S05]  /*7bd0*/  BSYNC B0 ;  /* 0x0000000000007941 */ /* 0x000fea0003800000 */
.L_x_162:
[----:B------:R-:W-:-:S03]  /*7be0*/  UMOV UR6, 0xffffffff ;  /* 0xffffffff00067882 */ /* 0x000fc60000000000 */
[----:B------:R-:W-:Y:S05]  /*7bf0*/  BRA.DIV UR6, `(.L_x_175) ;  /* 0x00000006063c7947 */ /* 0x000fea000b800000 */
[----:B------:R-:W-:-:S13]  /*7c00*/  ELECT P6, URZ, PT ;  /* 0x00000000003f782f */ /* 0x000fda00038c0000 */
.L_x_190:
[----:B------:R-:W-:Y:S04]  /*7c10*/  BSSY B0, `(.L_x_176) ;  /* 0x0000034000007945 */ /* 0x000fe80003800000 */
[----:B------:R-:W-:Y:S05]  /*7c20*/  @!P6 BRA `(.L_x_177) ;  /* 0x0000000000c8e947 */ /* 0x000fea0003800000 */
[----:B------:R-:W-:-:S04]  /*7c30*/  LOP3.LUT R18, R18, 0x2, RZ, 0xfc, !PT ;  /* 0x0000000212127812 */ /* 0x000fc800078efcff */
[----:B------:R-:W-:-:S13]  /*7c40*/  ISETP.NE.AND P0, PT, R18, 0x3, PT ;  /* 0x000000031200780c */ /* 0x000fda0003f05270 */
[----:B------:R-:W-:Y:S05]  /*7c50*/  @!P0 BRA `(.L_x_178) ;  /* 0x0000000000048947 */ /* 0x000fea0003800000 */
[----:B------:R-:W-:Y:S01]  /*7c60*/  BPT.TRAP 0x1 ;  /* 0x000000040000795c */ /* 0x000fe20000300000 */
.L_x_178:
[----:B------:R-:W0:Y:S01]  /*7c70*/  S2R R3, SR_CgaCtaId ;  /* 0x0000000000037919 */ /* 0x000e220000008800 */
[----:B------:R-:W-:-:S04]  /*7c80*/  MOV R2, 0x400 ;  /* 0x0000040000027802 */ /* 0x000fc80000000f00 */
[----:B0-----:R-:W-:Y:S02]  /*7c90*/  LEA R3, R3, R2, 0x18 ;  /* 0x0000000203037211 */ /* 0x001fe400078ec0ff */
[----:B------:R-:W-:-:S03]  /*7ca0*/  SHF.L.U32 R2, R0, 0x1f, RZ ;  /* 0x0000001f00027819 */ /* 0x000fc600000006ff */
[----:B------:R-:W-:-:S04]  /*7cb0*/  VIADD R3, R3, 0x28 ;  /* 0x0000002803037836 */ /* 0x000fc80000000000 */
[C---:B------:R-:W-:Y:S02]  /*7cc0*/  IMAD R7, R12.reuse, 0x8, R3 ;  /* 0x000000080c077824 */ /* 0x040fe400078e0203 */
[----:B------:R-:W-:Y:S02]  /*7cd0*/  VIADD R12, R12, 0x1 ;  /* 0x000000010c0c7836 */ /* 0x000fe40000000000 */
[----:B------:R-:W0:Y:S03]  /*7ce0*/  SYNCS.PHASECHK.TRANS64.TRYWAIT P0, [R7+URZ], R2 ;  /* 0x00000002070075a7 */ /* 0x000e26000800017f */
[----:B------:R-:W-:-:S04]  /*7cf0*/  ISETP.NE.AND P1, PT, R12, 0x5, PT ;  /* 0x000000050c00780c */ /* 0x000fc80003f25270 */
[----:B------:R-:W-:Y:S02]  /*7d00*/  SEL R5, RZ, 0x1, P1 ;  /* 0x00000001ff057807 */ /* 0x000fe40000800000 */
[----:B------:R-:W-:Y:S02]  /*7d10*/  SEL R12, R12, RZ, P1 ;  /* 0x000000ff0c0c7207 */ /* 0x000fe40000800000 */
[----:B------:R-:W-:-:S03]  /*7d20*/  LOP3.LUT R5, R0, R5, RZ, 0x3c, !PT ;  /* 0x0000000500057212 */ /* 0x000fc600078e3cff */
[----:B------:R-:W-:Y:S01]  /*7d30*/  IMAD R9, R12, 0x8, R3 ;  /* 0x000000080c097824 */ /* 0x000fe200078e0203 */
[----:B------:R-:W-:Y:S01]  /*7d40*/  SHF.L.U32 R4, R5, 0x1f, RZ ;  /* 0x0000001f05047819 */ /* 0x000fe200000006ff */
[----:B0-----:R-:W-:Y:S06]  /*7d50*/  @!P0 BRA `(.L_x_179) ;  /* 0x0000000400048947 */ /* 0x001fec0003800000 */
.L_x_191:
[----:B------:R-:W1:Y:S01]  /*7d60*/  SYNCS.PHASECHK.TRANS64.TRYWAIT P0, [R9+URZ], R4 ;  /* 0x00000004090075a7 */ /* 0x000e62000800017f */
[----:B------:R-:W-:-:S05]  /*7d70*/  VIADD R0, R12, 0x1 ;  /* 0x000000010c007836 */ /* 0x000fca0000000000 */
[----:B------:R-:W-:-:S04]  /*7d80*/  ISETP.NE.AND P1, PT, R0, 0x5, PT ;  /* 0x000000050000780c */ /* 0x000fc80003f25270 */
[----:B0-----:R-:W-:Y:S02]  /*7d90*/  SEL R2, RZ, 0x1, P1 ;  /* 0x00000001ff027807 */ /* 0x001fe40000800000 */
[----:B------:R-:W-:Y:S02]  /*7da0*/  SEL R0, R0, RZ, P1 ;  /* 0x000000ff00007207 */ /* 0x000fe40000800000 */
[----:B------:R-:W-:-:S03]  /*7db0*/  LOP3.LUT R7, R5, R2, RZ, 0x3c, !PT ;  /* 0x0000000205077212 */ /* 0x000fc600078e3cff */
[----:B------:R-:W-:Y:S01]  /*7dc0*/  IMAD R6, R0, 0x8, R3 ;  /* 0x0000000800067824 */ /* 0x000fe200078e0203 */
[----:B------:R-:W-:Y:S01]  /*7dd0*/  SHF.L.U32 R5, R7, 0x1f, RZ ;  /* 0x0000001f07057819 */ /* 0x000fe200000006ff */
[----:B-1----:R-:W-:Y:S06]  /*7de0*/  @!P0 BRA `(.L_x_180) ;  /* 0x0000000000f48947 */ /* 0x002fec0003800000 */
.L_x_192:
[----:B------:R-:W1:Y:S01]  /*7df0*/  SYNCS.PHASECHK.TRANS64.TRYWAIT P0, [R6+URZ], R5 ;  /* 0x00000005060075a7 */ /* 0x000e62000800017f */
[----:B------:R-:W-:-:S05]  /*7e00*/  VIADD R0, R0, 0x1 ;  /* 0x0000000100007836 */ /* 0x000fca0000000000 */
[----:B------:R-:W-:-:S04]  /*7e10*/  ISETP.NE.AND P1, PT, R0, 0x5, PT ;  /* 0x000000050000780c */ /* 0x000fc80003f25270 */
[----:B------:R-:W-:Y:S02]  /*7e20*/  SEL R2, RZ, 0x1, P1 ;  /* 0x00000001ff027807 */ /* 0x000fe40000800000 */
[----:B------:R-:W-:Y:S02]  /*7e30*/  SEL R0, R0, RZ, P1 ;  /* 0x000000ff00007207 */ /* 0x000fe40000800000 */
[----:B------:R-:W-:-:S03]  /*7e40*/  LOP3.LUT R7, R7, R2, RZ, 0x3c, !PT ;  /* 0x0000000207077212 */ /* 0x000fc600078e3cff */
[----:B0-----:R-:W-:Y:S01]  /*7e50*/  IMAD R9, R0, 0x8, R3 ;  /* 0x0000000800097824 */ /* 0x001fe200078e0203 */
[----:B------:R-:W-:Y:S01]  /*7e60*/  SHF.L.U32 R4, R7, 0x1f, RZ ;  /* 0x0000001f07047819 */ /* 0x000fe200000006ff */
[----:B-1----:R-:W-:Y:S06]  /*7e70*/  @!P0 BRA `(.L_x_181) ;  /* 0x0000000000e48947 */ /* 0x002fec0003800000 */
.L_x_193:
[----:B------:R-:W1:Y:S01]  /*7e80*/  SYNCS.PHASECHK.TRANS64.TRYWAIT P0, [R9+URZ], R4 ;  /* 0x00000004090075a7 */ /* 0x000e62000800017f */
[----:B------:R-:W-:-:S05]  /*7e90*/  VIADD R0, R0, 0x1 ;  /* 0x0000000100007836 */ /* 0x000fca0000000000 */
[----:B------:R-:W-:-:S04]  /*7ea0*/  ISETP.NE.AND P1, PT, R0, 0x5, PT ;  /* 0x000000050000780c */ /* 0x000fc80003f25270 */
[----:B------:R-:W-:Y:S02]  /*7eb0*/  SEL R2, RZ, 0x1, P1 ;  /* 0x00000001ff027807 */ /* 0x000fe40000800000 */
[----:B------:R-:W-:Y:S02]  /*7ec0*/  SEL R0, R0, RZ, P1 ;  /* 0x000000ff00007207 */ /* 0x000fe40000800000 */
[----:B------:R-:W-:Y:S01]  /*7ed0*/  LOP3.LUT R2, R7, R2, RZ, 0x3c, !PT ;  /* 0x0000000207027212 */ /* 0x000fe200078e3cff */
[----:B-1----:R-:W-:Y:S06]  /*7ee0*/  @!P0 BRA `(.L_x_182) ;  /* 0x0000000000dc8947 */ /* 0x002fec0003800000 */
.L_x_194:
[----:B------:R-:W-:Y:S01]  /*7ef0*/  IMAD R3, R0, 0x8, R3 ;  /* 0x0000000800037824 */ /* 0x000fe200078e0203 */
[----:B------:R-:W-:-:S07]  /*7f00*/  SHF.L.U32 R0, R2, 0x1f, RZ ;  /* 0x0000001f02007819 */ /* 0x000fce00000006ff */
.L_x_183:
[----:B--2---:R2:W3:Y:S02]  /*7f10*/  SYNCS.PHASECHK.TRANS64.TRYWAIT P0, [R3+URZ], R0 ;  /* 0x00000000030075a7 */ /* 0x0044e4000800017f */
[----:B---3--:R-:W-:Y:S05]  /*7f20*/  @!P0 NANOSLEEP.SYNCS 0x989680 ;  /* 0x009896800000895d */ /* 0x008fea0003900000 */
[----:B------:R-:W3:Y:S02]  /*7f30*/  @!P0 SYNCS.PHASECHK.TRANS64 P0, [R3+URZ], R0 ;  /* 0x00000000030085a7 */ /* 0x000ee4000800007f */
[----:B---3--:R-:W-:Y:S05]  /*7f40*/  @!P0 BRA `(.L_x_183) ;  /* 0xfffffffc00f08947 */ /* 0x008fea000383ffff */
.L_x_177:
[----:B------:R-:W-:Y:S05]  /*7f50*/  BSYNC B0 ;  /* 0x0000000000007941 */ /* 0x000fea0003800000 */
.L_x_176:
[----:B------:R-:W-:Y:S05]  /*7f60*/  EXIT ;  /* 0x000000000000794d */ /* 0x000fea0003800000 */
.L_x_17:
[----:B-1----:R1:W2:Y:S02]  /*7f70*/  SYNCS.PHASECHK.TRANS64.TRYWAIT P1, [R3+URZ], R0 ;  /* 0x00000000030075a7 */ /* 0x0022a4000802017f */
[----:B--2---:R-:W-:Y:S05]  /*7f80*/  @!P1 NANOSLEEP.SYNCS 0x989680 ;  /* 0x009896800000995d */ /* 0x004fea0003900000 */
[----:B------:R-:W2:Y:S02]  /*7f90*/  @!P1 SYNCS.PHASECHK.TRANS64 P1, [R3+URZ], R0 ;  /* 0x00000000030095a7 */ /* 0x000ea4000802007f */
[----:B--2---:R-:W-:Y:S05]  /*7fa0*/  @!P1 BRA `(.L_x_17) ;  /* 0xfffffffc00f09947 */ /* 0x004fea000383ffff */
[----:B------:R-:W-:Y:S05]  /*7fb0*/  BRA `(.L_x_16) ;  /* 0xffffff9400447947 */ /* 0x000fea000383ffff */
.L_x_22:
[----:B-1----:R-:W-:-:S04]  /*7fc0*/  IMAD.U32 R4, RZ, RZ, UR8 ;  /* 0x00000008ff047e24 */ /* 0x002fc8000f8e00ff */
[----:B------:R1:W2:Y:S03]  /*7fd0*/  SYNCS.PHASECHK.TRANS64.TRYWAIT P1, [R4+URZ], R3 ;  /* 0x00000003040075a7 */ /* 0x0002a6000802017f */
[----:B--2---:R-:W-:Y:S05]  /*7fe0*/  @!P1 NANOSLEEP.SYNCS 0x989680 ;  /* 0x009896800000995d */ /* 0x004fea0003900000 */
[----:B------:R-:W2:Y:S02]  /*7ff0*/  @!P1 SYNCS.PHASECHK.TRANS64 P1, [R4+URZ], R3 ;  /* 0x00000003040095a7 */ /* 0x000ea4000802007f */
[----:B--2---:R-:W-:Y:S05]  /*8000*/  @!P1 BRA `(.L_x_22) ;  /* 0xfffffffc00ec9947 */ /* 0x004fea000383ffff */
[----:B------:R-:W-:Y:S05]  /*8010*/  BRA `(.L_x_21) ;  /* 0xffffff9800807947 */ /* 0x000fea000383ffff */
.L_x_163:
[----:B------:R-:W-:Y:S01]  /*8020*/  BSSY B1, `(.L_x_184) ;  /* 0x0000006000017945 */ /* 0x000fe20003800000 */
[----:B------:R-:W-:-:S07]  /*8030*/  IMAD.MOV.U32 R15, RZ, RZ, -0x1 ;  /* 0xffffffffff0f7424 */ /* 0x000fce00078e00ff */
[----:B------:R-:W-:Y:S05]  /*8040*/  WARPSYNC.COLLECTIVE R15, `(.L_x_185) ;  /* 0x000000000f0c7348 */ /* 0x000fea0003c00000 */
[----:B------:R-:W-:Y:S02]  /*8050*/  ELECT P6, UR62, PT ;  /* 0x00000000003e782f */ /* 0x000fe400038c0000 */
[----:B------:R-:W-:Y:S01]  /*8060*/  MOV R14, UR62 ;  /* 0x0000003e000e7c02 */ /* 0x000fe20008000f00 */
[----:B------:R-:W-:Y:S10]  /*8070*/  ENDCOLLECTIVE ;  /* 0x000000000000791b */ /* 0x000ff40003800000 */
.L_x_185:
[----:B------:R-:W-:Y:S05]  /*8080*/  BSYNC B1 ;  /* 0x0000000000017941 */ /* 0x000fea0003800000 */
.L_x_184:
[----:B------:R-:W-:Y:S05]  /*8090*/  BRA `(.L_x_186) ;  /* 0xffffffec00fc7947 */ /* 0x000fea000383ffff */
.L_x_166:
[----:B0-----:R0:W1:Y:S02]  /*80a0*/  SYNCS.PHASECHK.TRANS64.TRYWAIT P1, [R14+URZ+0x28], R7 ;  /* 0x000028070e0075a7 */ /* 0x001064000802017f */
[----:B-1----:R-:W-:Y:S05]  /*80b0*/  @!P1 NANOSLEEP.SYNCS 0x989680 ;  /* 0x009896800000995d */ /* 0x002fea0003900000 */
[----:B------:R-:W1:Y:S02]  /*80c0*/  @!P1 SYNCS.PHASECHK.TRANS64 P1, [R14+URZ+0x28], R7 ;  /* 0x000028070e0095a7 */ /* 0x000e64000802007f */
[----:B-1----:R-:W-:Y:S05]  /*80d0*/  @!P1 BRA `(.L_x_166) ;  /* 0xfffffffc00f09947 */ /* 0x002fea000383ffff */
[----:B------:R-:W-:Y:S05]  /*80e0*/  BRA `(.L_x_187) ;  /* 0xfffffff000307947 */ /* 0x000fea000383ffff */
.L_x_175:
[----:B------:R-:W-:Y:S01]  /*80f0*/  BSSY B0, `(.L_x_188) ;  /* 0x0000006000007945 */ /* 0x000fe20003800000 */
[----:B------:R-:W-:-:S07]  /*8100*/  IMAD.MOV.U32 R15, RZ, RZ, -0x1 ;  /* 0xffffffffff0f7424 */ /* 0x000fce00078e00ff */
[----:B------:R-:W-:Y:S05]  /*8110*/  WARPSYNC.COLLECTIVE R15, `(.L_x_189) ;  /* 0x000000000f0c7348 */ /* 0x000fea0003c00000 */
[----:B------:R-:W-:Y:S02]  /*8120*/  ELECT P6, UR62, PT ;  /* 0x00000000003e782f */ /* 0x000fe400038c0000 */
[----:B------:R-:W-:Y:S01]  /*8130*/  MOV R14, UR62 ;  /* 0x0000003e000e7c02 */ /* 0x000fe20008000f00 */
[----:B------:R-:W-:Y:S10]  /*8140*/  ENDCOLLECTIVE ;  /* 0x000000000000791b */ /* 0x000ff40003800000 */
.L_x_189:
[----:B------:R-:W-:Y:S05]  /*8150*/  BSYNC B0 ;  /* 0x0000000000007941 */ /* 0x000fea0003800000 */
.L_x_188:
[----:B------:R-:W-:Y:S05]  /*8160*/  BRA `(.L_x_190) ;  /* 0xfffffff800a87947 */ /* 0x000fea000383ffff */
.L_x_179:
[----:B0-----:R0:W1:Y:S02]  /*8170*/  SYNCS.PHASECHK.TRANS64.TRYWAIT P0, [R7+URZ], R2 ;  /* 0x00000002070075a7 */ /* 0x001064000800017f */
[----:B-1----:R-:W-:Y:S05]  /*8180*/  @!P0 NANOSLEEP.SYNCS 0x989680 ;  /* 0x009896800000895d */ /* 0x002fea0003900000 */
[----:B------:R-:W1:Y:S02]  /*8190*/  @!P0 SYNCS.PHASECHK.TRANS64 P0, [R7+URZ], R2 ;  /* 0x00000002070085a7 */ /* 0x000e64000800007f */
[----:B-1----:R-:W-:Y:S05]  /*81a0*/  @!P0 BRA `(.L_x_179) ;  /* 0xfffffffc00f08947 */ /* 0x002fea000383ffff */
[----:B------:R-:W-:Y:S05]  /*81b0*/  BRA `(.L_x_191) ;  /* 0xfffffff800e87947 */ /* 0x000fea000383ffff */
.L_x_180:
[----:B0-----:R0:W1:Y:S02]  /*81c0*/  SYNCS.PHASECHK.TRANS64.TRYWAIT P0, [R9+URZ], R4 ;  /* 0x00000004090075a7 */ /* 0x001064000800017f */
[----:B-1----:R-:W-:Y:S05]  /*81d0*/  @!P0 NANOSLEEP.SYNCS 0x989680 ;  /* 0x009896800000895d */ /* 0x002fea0003900000 */
[----:B------:R-:W1:Y:S02]  /*81e0*/  @!P0 SYNCS.PHASECHK.TRANS64 P0, [R9+URZ], R4 ;  /* 0x00000004090085a7 */ /* 0x000e64000800007f */
[----:B-1----:R-:W-:Y:S05]  /*81f0*/  @!P0 BRA `(.L_x_180) ;  /* 0xfffffffc00f08947 */ /* 0x002fea000383ffff */
[----:B------:R-:W-:Y:S05]  /*8200*/  BRA `(.L_x_192) ;  /* 0xfffffff800f87947 */ /* 0x000fea000383ffff */
.L_x_181:
[----:B0-----:R0:W1:Y:S02]  /*8210*/  SYNCS.PHASECHK.TRANS64.TRYWAIT P0, [R6+URZ], R5 ;  /* 0x00000005060075a7 */ /* 0x001064000800017f */
[----:B-1----:R-:W-:Y:S05]  /*8220*/  @!P0 NANOSLEEP.SYNCS 0x989680 ;  /* 0x009896800000895d */ /* 0x002fea0003900000 */
[----:B------:R-:W1:Y:S02]  /*8230*/  @!P0 SYNCS.PHASECHK.TRANS64 P0, [R6+URZ], R5 ;  /* 0x00000005060085a7 */ /* 0x000e64000800007f */
[----:B-1----:R-:W-:Y:S05]  /*8240*/  @!P0 BRA `(.L_x_181) ;  /* 0xfffffffc00f08947 */ /* 0x002fea000383ffff */
[----:B------:R-:W-:Y:S05]  /*8250*/  BRA `(.L_x_193) ;  /* 0xfffffffc00087947 */ /* 0x000fea000383ffff */
.L_x_182:
[----:B-1----:R1:W2:Y:S02]  /*8260*/  SYNCS.PHASECHK.TRANS64.TRYWAIT P0, [R9+URZ], R4 ;  /* 0x00000004090075a7 */ /* 0x0022a4000800017f */
[----:B--2---:R-:W-:Y:S05]  /*8270*/  @!P0 NANOSLEEP.SYNCS 0x989680 ;  /* 0x009896800000895d */ /* 0x004fea0003900000 */
[----:B------:R-:W2:Y:S02]  /*8280*/  @!P0 SYNCS.PHASECHK.TRANS64 P0, [R9+URZ], R4 ;  /* 0x00000004090085a7 */ /* 0x000ea4000800007f */
[----:B--2---:R-:W-:Y:S05]  /*8290*/  @!P0 BRA `(.L_x_182) ;  /* 0xfffffffc00f08947 */ /* 0x004fea000383ffff */
[----:B------:R-:W-:Y:S05]  /*82a0*/  BRA `(.L_x_194) ;  /* 0xfffffffc00107947 */ /* 0x000fea000383ffff */
.L_x_195:
[----:B------:R-:W-:-:S00]  /*82b0*/  BRA `(.L_x_195) ;  /* 0xfffffffc00fc7947 */ /* 0x000fc0000383ffff */
[----:B------:R-:W-:-:S00]  /*82c0*/  NOP ;  /* 0x0000000000007918 */ /* 0x000fc00000000000 */
        /* <DEDUP_REMOVED lines=11> */
.L_x_196:


//--------------------- .nv.global.init           --------------------------
	.section	.nv.global.init,"aw",@progbits
.nv.global.init:
	.type		$str$22,@object
	.size		$str$22,($str$23 - $str$22)
$str$22:
        /*0000*/ 	.byte	0x6b, 0x5f, 0x74, 0x69, 0x6c, 0x65, 0x5f, 0x63, 0x6f, 0x75, 0x6e, 0x74, 0x20, 0x3e, 0x3d, 0x20
        /*0010*/ 	.byte	0x31, 0x00
	.type		$str$23,@object
	.size		$str$23,(__unnamed_1 - $str$23)
$str$23:
        /*0012*/ 	.byte	0x2f, 0x74, 0x6d, 0x70, 0x2f, 0x63, 0x75, 0x74, 0x6c, 0x61, 0x73, 0x73, 0x5f, 0x73, 0x77, 0x65
        /*0022*/ 	.byte	0x65, 0x70, 0x5f, 0x73, 0x72, 0x63, 0x2f, 0x69, 0x6e, 0x63, 0x6c, 0x75, 0x64, 0x65, 0x2f, 0x63
        /*0032*/ 	.byte	0x75, 0x74, 0x6c, 0x61, 0x73, 0x73, 0x2f, 0x67, 0x65, 0x6d, 0x6d, 0x2f, 0x63, 0x6f, 0x6c, 0x6c
        /*0042*/ 	.byte	0x65, 0x63, 0x74, 0x69, 0x76, 0x65, 0x2f, 0x73, 0x6d, 0x39, 0x30, 0x5f, 0x6d, 0x6d, 0x61, 0x5f
        /*0052*/ 	.byte	0x74, 0x6d, 0x61, 0x5f, 0x67, 0x6d, 0x6d, 0x61, 0x5f, 0x73, 0x73, 0x5f, 0x77, 0x61, 0x72, 0x70
        /*0062*/ 	.byte	0x73, 0x70, 0x65, 0x63, 0x69, 0x61, 0x6c, 0x69, 0x7a, 0x65, 0x64, 0x2e, 0x68, 0x70, 0x70, 0x00
	.type		__unnamed_1,@object
	.size		__unnamed_1,(.L_0 - __unnamed_1)
__unnamed_1:
        /*0072*/ 	.byte	0x76, 0x6f, 0x69, 0x64, 0x20, 0x63, 0x75, 0x74, 0x6c, 0x61, 0x73, 0x73, 0x3a, 0x3a, 0x67, 0x65
        /* <DEDUP_REMOVED lines=176> */
        /*0b82*/ 	.byte	0x75, 0x74, 0x65, 0x3a, 0x3a, 0x69, 0x64, 0x65, 0x6e, 0x74, 0x69, 0x74, 0x79, 0x5d, 0x00
.L_0:


//--------------------- .nv.shared._ZN7cutlass13device_kernelINS_4gemm6kernel13GemmUniversalIN4cute5tupleIJiiiiEEENS1_10collective13CollectiveMmaINS1_34MainloopSm90TmaGmmaWarpSpecializedILi5ENS5_IJNS4_1CILi1EEESB_SB_EEENS1_35KernelTmaWarpSpecializedCooperativeEEENS5_IJNSA_ILi128EEESF_NSA_ILi64EEEEEENS_10tfloat32_tENS5_IJlSB_lEEESI_SJ_NS4_8TiledMMAINS4_8MMA_AtomIJNS4_4SM904GMMA30MMA_64x128x8_F32TF32TF32_SS_TNILNSN_7ScaleInE1ELSP_1EEEEEENS4_6LayoutINS5_IJNSA_ILi2EEESB_SB_EEENS5_IJSB_NSA_ILi0EEESV_EEEEENS5_IJNS4_10UnderscoreESY_SY_EEEEENS4_13SM90_TMA_LOADENS4_14ComposedLayoutINS4_7SwizzleILi3ELi4ELi3EEENS4_18smem_ptr_flag_bitsILi32EEENSS_INS5_IJNSA_ILi8EEENSA_ILi32EEEEEENS5_IJS18_SB_EEEEEEEvNS4_8identityES11_S1C_vS1D_EENS_8epilogue10collective6detail29Sm90TmaWarpSpecializedAdapterINS1G_15DefaultEpilogueISI_SJ_SJ_NS1F_6thread17LinearCombinationISI_Li1EffLNS1K_9ScaleType4KindE0ELNS_15FloatRoundStyleE2ESI_EENS1_15EpilogueDefaultEEEEEvvEEEEvNT_6ParamsE --------------------------
	.section	.nv.shared._ZN7cutlass13device_kernelINS_4gemm6kernel13GemmUniversalIN4cute5tupleIJiiiiEEENS1_10collective13CollectiveMmaINS1_34MainloopSm90TmaGmmaWarpSpecializedILi5ENS5_IJNS4_1CILi1EEESB_SB_EEENS1_35KernelTmaWarpSpecializedCooperativeEEENS5_IJNSA_ILi128EEESF_NSA_ILi64EEEEEENS_10tfloat32_tENS5_IJlSB_lEEESI_SJ_NS4_8TiledMMAINS4_8MMA_AtomIJNS4_4SM904GMMA30MMA_64x128x8_F32TF32TF32_SS_TNILNSN_7ScaleInE1ELSP_1EEEEEENS4_6LayoutINS5_IJNSA_ILi2EEESB_SB_EEENS5_IJSB_NSA_ILi0EEESV_EEEEENS5_IJNS4_10UnderscoreESY_SY_EEEEENS4_13SM90_TMA_LOADENS4_14ComposedLayoutINS4_7SwizzleILi3ELi4ELi3EEENS4_18smem_ptr_flag_bitsILi32EEENSS_INS5_IJNSA_ILi8EEENSA_ILi32EEEEEENS5_IJS18_SB_EEEEEEEvNS4_8identityES11_S1C_vS1D_EENS_8epilogue10collective6detail29Sm90TmaWarpSpecializedAdapterINS1G_15DefaultEpilogueISI_SJ_SJ_NS1F_6thread17LinearCombinationISI_Li1EffLNS1K_9ScaleType4KindE0ELNS_15FloatRoundStyleE2ESI_EENS1_15EpilogueDefaultEEEEEvvEEEEvNT_6ParamsE,"aw",@nobits
	.sectionflags	@""
	.align	16
	.zero		1024


//--------------------- .nv.shared.reserved.0     --------------------------
	.section	.nv.shared.reserved.0,"aw",@nobits
	.weak		__nv_reservedSMEM_offset_0_alias
	.size		__nv_reservedSMEM_offset_0_alias, 0, 0
	.other		__nv_reservedSMEM_offset_0_alias,@"STO_CUDA_RESERVED_SHARED STV_DEFAULT"
__nv_reservedSMEM_offset_0_alias:
	.zero		0


//--------------------- .nv.global                --------------------------
	.section	.nv.global,"aw",@nobits
.nv.global:
	.type		_ZN39_INTERNAL_e0ac16bb_4_k_cu_124f5093_60994cute1_E,@object
	.size		_ZN39_INTERNAL_e0ac16bb_4_k_cu_124f5093_60994cute1_E,(_ZN39_INTERNAL_e0ac16bb_4_k_cu_124f5093_60994cuda3std3__45__cpo6cbeginE - _ZN39_INTERNAL_e0ac16bb_4_k_cu_124f5093_60994cute1_E)
_ZN39_INTERNAL_e0ac16bb_4_k_cu_124f5093_60994cute1_E:
	.zero		1
	.type		_ZN39_INTERNAL_e0ac16bb_4_k_cu_124f5093_60994cuda3std3__45__cpo6cbeginE,@object
	.size		_ZN39_INTERNAL_e0ac16bb_4_k_cu_124f5093_60994cuda3std3__45__cpo6cbeginE,(_ZN39_INTERNAL_e0ac16bb_4_k_cu_124f5093_60994cuda3std3__48in_placeE - _ZN39_INTERNAL_e0ac16bb_4_k_cu_124f5093_60994cuda3std3__45__cpo6cbeginE)
_ZN39_INTERNAL_e0ac16bb_4_k_cu_124f5093_60994cuda3std3__45__cpo6cbeginE:
	.zero		1
	.type		_ZN39_INTERNAL_e0ac16bb_4_k_cu_124f5093_60994cuda3std3__48in_placeE,@object
	.size		_ZN39_INTERNAL_e0ac16bb_4_k_cu_124f5093_60994cuda3std3__48in_placeE,(_ZN39_INTERNAL_e0ac16bb_4_k_cu_124f5093_60994cuda3std6ranges3__45__cpo9iter_moveE - _ZN39_INTERNAL_e0ac16bb_4_k_cu_124f5093_60994cuda3std3__48in_placeE)
_ZN39_INTERNAL_e0ac16bb_4_k_cu_124f5093_60994cuda3std3__48in_placeE:
	.zero		1
	.type		_ZN39_INTERNAL_e0ac16bb_4_k_cu_124f5093_60994cuda3std6ranges3__45__cpo9iter_moveE,@object
	.size		_ZN39_INTERNAL_e0ac16bb_4_k_cu_124f5093_60994cuda3std6ranges3__45__cpo9iter_moveE,(_ZN39_INTERNAL_e0ac16bb_4_k_cu_124f5093_60994cuda3std3__45__cpo5beginE - _ZN39_INTERNAL_e0ac16bb_4_k_cu_124f5093_60994cuda3std6ranges3__45__cpo9iter_moveE)
_ZN39_INTERNAL_e0ac16bb_4_k_cu_124f5093_60994cuda3std6ranges3__45__cpo9iter_moveE:
	.zero		1
	.type		_ZN39_INTERNAL_e0ac16bb_4_k_cu_124f5093_60994cuda3std3__45__cpo5beginE,@object
	.size		_ZN39_INTERNAL_e0ac16bb_4_k_cu_124f5093_60994cuda3std3__45__cpo5beginE,(_ZN39_INTERNAL_e0ac16bb_4_k_cu_124f5093_60994cuda3std3__441_GLOBAL__N__e0ac16bb_4_k_cu_124f5093_60996ignoreE - _ZN39_INTERNAL_e0ac16bb_4_k_cu_124f5093_60994cuda3std3__45__cpo5beginE)
_ZN39_INTERNAL_e0ac16bb_4_k_cu_124f5093_60994cuda3std3__45__cpo5beginE:
	.zero		1
	.type		_ZN39_INTERNAL_e0ac16bb_4_k_cu_124f5093_60994cuda3std3__441_GLOBAL__N__e0ac16bb_4_k_cu_124f5093_60996ignoreE,@object
	.size		_ZN39_INTERNAL_e0ac16bb_4_k_cu_124f5093_60994cuda3std3__441_GLOBAL__N__e0ac16bb_4_k_cu_124f5093_60996ignoreE,(_ZN39_INTERNAL_e0ac16bb_4_k_cu_124f5093_60994cute7productE - _ZN39_INTERNAL_e0ac16bb_4_k_cu_124f5093_60994cuda3std3__441_GLOBAL__N__e0ac16bb_4_k_cu_124f5093_60996ignoreE)
_ZN39_INTERNAL_e0ac16bb_4_k_cu_124f5093_60994cuda3std3__441_GLOBAL__N__e0ac16bb_4_k_cu_124f5093_60996ignoreE:
	.zero		1
	.type		_ZN39_INTERNAL_e0ac16bb_4_k_cu_124f5093_60994cute7productE,@object
	.size		_ZN39_INTERNAL_e0ac16bb_4_k_cu_124f5093_60994cute7productE,(_ZN39_INTERNAL_e0ac16bb_4_k_cu_124f5093_60994cuda3std3__45__cpo3endE - _ZN39_INTERNAL_e0ac16bb_4_k_cu_124f5093_60994cute7productE)
_ZN39_INTERNAL_e0ac16bb_4_k_cu_124f5093_60994cute7productE:
	.zero		1
	.type		_ZN39_INTERNAL_e0ac16bb_4_k_cu_124f5093_60994cuda3std3__45__cpo3endE,@object
	.size		_ZN39_INTERNAL_e0ac16bb_4_k_cu_124f5093_60994cuda3std3__45__cpo3endE,(_ZN39_INTERNAL_e0ac16bb_4_k_cu_124f5093_60994cuda3std3__419piecewise_constructE - _ZN39_INTERNAL_e0ac16bb_4_k_cu_124f5093_60994cuda3std3__45__cpo3endE)
_ZN39_INTERNAL_e0ac16bb_4_k_cu_124f5093_60994cuda3std3__45__cpo3endE:
	.zero		1
	.type		_ZN39_INTERNAL_e0ac16bb_4_k_cu_124f5093_60994cuda3std3__419piecewise_constructE,@object
	.size		_ZN39_INTERNAL_e0ac16bb_4_k_cu_124f5093_60994cuda3std3__419piecewise_constructE,(_ZN39_INTERNAL_e0ac16bb_4_k_cu_124f5093_60994cuda3std3__45__cpo4cendE - _ZN39_INTERNAL_e0ac16bb_4_k_cu_124f5093_60994cuda3std3__419piecewise_constructE)
_ZN39_INTERNAL_e0ac16bb_4_k_cu_124f5093_60994cuda3std3__419piecewise_constructE:
	.zero		1
	.type		_ZN39_INTERNAL_e0ac16bb_4_k_cu_124f5093_60994cuda3std3__45__cpo4cendE,@object
	.size		_ZN39_INTERNAL_e0ac16bb_4_k_cu_124f5093_60994cuda3std3__45__cpo4cendE,(_ZN39_INTERNAL_e0ac16bb_4_k_cu_124f5093_60994cuda3std6ranges3__45__cpo4swapE - _ZN39_INTERNAL_e0ac16bb_4_k_cu_124f5093_60994cuda3std3__45__cpo4cendE)
_ZN39_INTERNAL_e0ac16bb_4_k_cu_124f5093_60994cuda3std3__45__cpo4cendE:
	.zero		1
	.type		_ZN39_INTERNAL_e0ac16bb_4_k_cu_124f5093_60994cuda3std6ranges3__45__cpo4swapE,@object
	.size		_ZN39_INTERNAL_e0ac16bb_4_k_cu_124f5093_60994cuda3std6ranges3__45__cpo4swapE,(.L_8 - _ZN39_INTERNAL_e0ac16bb_4_k_cu_124f5093_60994cuda3std6ranges3__45__cpo4swapE)
_ZN39_INTERNAL_e0ac16bb_4_k_cu_124f5093_60994cuda3std6ranges3__45__cpo4swapE:
	.zero		1
.L_8:


//--------------------- .nv.constant0._ZN7cutlass13device_kernelINS_4gemm6kernel13GemmUniversalIN4cute5tupleIJiiiiEEENS1_10collective13CollectiveMmaINS1_34MainloopSm90TmaGmmaWarpSpecializedILi5ENS5_IJNS4_1CILi1EEESB_SB_EEENS1_35KernelTmaWarpSpecializedCooperativeEEENS5_IJNSA_ILi128EEESF_NSA_ILi64EEEEEENS_10tfloat32_tENS5_IJlSB_lEEESI_SJ_NS4_8TiledMMAINS4_8MMA_AtomIJNS4_4SM904GMMA30MMA_64x128x8_F32TF32TF32_SS_TNILNSN_7ScaleInE1ELSP_1EEEEEENS4_6LayoutINS5_IJNSA_ILi2EEESB_SB_EEENS5_IJSB_NSA_ILi0EEESV_EEEEENS5_IJNS4_10UnderscoreESY_SY_EEEEENS4_13SM90_TMA_LOADENS4_14ComposedLayoutINS4_7SwizzleILi3ELi4ELi3EEENS4_18smem_ptr_flag_bitsILi32EEENSS_INS5_IJNSA_ILi8EEENSA_ILi32EEEEEENS5_IJS18_SB_EEEEEEEvNS4_8identityES11_S1C_vS1D_EENS_8epilogue10collective6detail29Sm90TmaWarpSpecializedAdapterINS1G_15DefaultEpilogueISI_SJ_SJ_NS1F_6thread17LinearCombinationISI_Li1EffLNS1K_9ScaleType4KindE0ELNS_15FloatRoundStyleE2ESI_EENS1_15EpilogueDefaultEEEEEvvEEEEvNT_6ParamsE --------------------------
	.section	.nv.constant0._ZN7cutlass13device_kernelINS_4gemm6kernel13GemmUniversalIN4cute5tupleIJiiiiEEENS1_10collective13CollectiveMmaINS1_34MainloopSm90TmaGmmaWarpSpecializedILi5ENS5_IJNS4_1CILi1EEESB_SB_EEENS1_35KernelTmaWarpSpecializedCooperativeEEENS5_IJNSA_ILi128EEESF_NSA_ILi64EEEEEENS_10tfloat32_tENS5_IJlSB_lEEESI_SJ_NS4_8TiledMMAINS4_8MMA_AtomIJNS4_4SM904GMMA30MMA_64x128x8_F32TF32TF32_SS_TNILNSN_7ScaleInE1ELSP_1EEEEEENS4_6LayoutINS5_IJNSA_ILi2EEESB_SB_EEENS5_IJSB_NSA_ILi0EEESV_EEEEENS5_IJNS4_10UnderscoreESY_SY_EEEEENS4_13SM90_TMA_LOADENS4_14ComposedLayoutINS4_7SwizzleILi3ELi4ELi3EEENS4_18smem_ptr_flag_bitsILi32EEENSS_INS5_IJNSA_ILi8EEENSA_ILi32EEEEEENS5_IJS18_SB_EEEEEEEvNS4_8identityES11_S1C_vS1D_EENS_8epilogue10collective6detail29Sm90TmaWarpSpecializedAdapterINS1G_15DefaultEpilogueISI_SJ_SJ_NS1F_6thread17LinearCombinationISI_Li1EffLNS1K_9ScaleType4KindE0ELNS_15FloatRoundStyleE2ESI_EENS1_15EpilogueDefaultEEEEEvvEEEEvNT_6ParamsE,"a",@progbits
	.sectionflags	@""
	.align	4
.nv.constant0._ZN7cutlass13device_kernelINS_4gemm6kernel13GemmUniversalIN4cute5tupleIJiiiiEEENS1_10collective13CollectiveMmaINS1_34MainloopSm90TmaGmmaWarpSpecializedILi5ENS5_IJNS4_1CILi1EEESB_SB_EEENS1_35KernelTmaWarpSpecializedCooperativeEEENS5_IJNSA_ILi128EEESF_NSA_ILi64EEEEEENS_10tfloat32_tENS5_IJlSB_lEEESI_SJ_NS4_8TiledMMAINS4_8MMA_AtomIJNS4_4SM904GMMA30MMA_64x128x8_F32TF32TF32_SS_TNILNSN_7ScaleInE1ELSP_1EEEEEENS4_6LayoutINS5_IJNSA_ILi2EEESB_SB_EEENS5_IJSB_NSA_ILi0EEESV_EEEEENS5_IJNS4_10UnderscoreESY_SY_EEEEENS4_13SM90_TMA_LOADENS4_14ComposedLayoutINS4_7SwizzleILi3ELi4ELi3EEENS4_18smem_ptr_flag_bitsILi32EEENSS_INS5_IJNSA_ILi8EEENSA_ILi32EEEEEENS5_IJS18_SB_EEEEEEEvNS4_8identityES11_S1C_vS1D_EENS_8epilogue10collective6detail29Sm90TmaWarpSpecializedAdapterINS1G_15DefaultEpilogueISI_SJ_SJ_NS1F_6thread17LinearCombinationISI_Li1EffLNS1K_9ScaleType4KindE0ELNS_15FloatRoundStyleE2ESI_EENS1_15EpilogueDefaultEEEEEvvEEEEvNT_6ParamsE:
	.zero		1664


//--------------------- SYMBOLS --------------------------

	.type		.nv.reservedSmem.offset0,@object
	.size		.nv.reservedSmem.offset0,0x4
	.type		__assertfail,@function
